
	.version 1.4
.target sm_10, map_f64_to_f32

	


	
	


	
	
	
	
	
	
	

.file	1	"<command-line>"
.file	2	"/tmp/tmpxft_00003b87_00000000-18_NN.compute_10.cudafe2.gpu"
.file	3	"/usr/lib/gcc/x86_64-linux-gnu/4.4.7/include/stddef.h"
.file	4	"/usr/local/cuda/include/crt/device_runtime.h"
.file	5	"/usr/local/cuda/include/host_defines.h"
.file	6	"/usr/local/cuda/include/builtin_types.h"
.file	7	"/usr/local/cuda/include/device_types.h"
.file	8	"/usr/local/cuda/include/driver_types.h"
.file	9	"/usr/local/cuda/include/surface_types.h"
.file	10	"/usr/local/cuda/include/texture_types.h"
.file	11	"/usr/local/cuda/include/vector_types.h"
.file	12	"/usr/local/cuda/include/device_launch_parameters.h"
.file	13	"/usr/local/cuda/include/crt/storage_class.h"
.file	14	"NN_kernel.cu"
.file	15	"/usr/local/cuda/include/common_functions.h"
.file	16	"/usr/local/cuda/include/math_functions.h"
.file	17	"/usr/local/cuda/include/math_constants.h"
.file	18	"/usr/local/cuda/include/device_functions.h"
.file	19	"/usr/local/cuda/include/sm_11_atomic_functions.h"
.file	20	"/usr/local/cuda/include/sm_12_atomic_functions.h"
.file	21	"/usr/local/cuda/include/sm_13_double_functions.h"
.file	22	"/usr/local/cuda/include/sm_20_atomic_functions.h"
.file	23	"/usr/local/cuda/include/sm_20_intrinsics.h"
.file	24	"/usr/local/cuda/include/sm_30_intrinsics.h"
.file	25	"/usr/local/cuda/include/surface_functions.h"
.file	26	"/usr/local/cuda/include/texture_fetch_functions.h"
.file	27	"/usr/local/cuda/include/math_functions_dbl_ptx1.h"

.const .align 4 .b8 kernelTemplate[100] = {0,0,0,0,1,0,0,0,2,0,0,0,3,0,0,0,4,0,0,0,29,0,0,0,30,0,0,0,31,0,0,0,32,0,0,0,33,0,0,0,58,0,0,0,59,0,0,0,60,0,0,0,61,0,0,0,62,0,0,0,87,0,0,0,88,0,0,0,89,0,0,0,90,0,0,0,91,0,0,0,116,0,0,0,117,0,0,0,118,0,0,0,119,0,0,0,120,0,0,0};

.entry _Z17executeFirstLayerPfS_S_ (
.param .u64 __cudaparm__Z17executeFirstLayerPfS_S__Layer1_Neurons_GPU,
.param .u64 __cudaparm__Z17executeFirstLayerPfS_S__Layer1_Weights_GPU,
.param .u64 __cudaparm__Z17executeFirstLayerPfS_S__Layer2_Neurons_GPU)
{
.reg .u16 %rh<5>;
.reg .u32 %r<25>;
.reg .u64 %rd<16>;
.reg .f32 %f<73>;
.reg .f64 %fd<9>;
.reg .pred %p<6>;
.loc	14	23	0
$LDWbegin__Z17executeFirstLayerPfS_S_:
.loc	14	36	0
cvt.s32.u16 %r1, %ctaid.x;
cvt.u16.u32 %rh1, %r1;
mul.wide.u16 %r2, %rh1, 26;
ld.param.u64 %rd1, [__cudaparm__Z17executeFirstLayerPfS_S__Layer1_Weights_GPU];
cvt.s64.s32 %rd2, %r2;
mul.wide.s32 %rd3, %r2, 4;
add.u64 %rd4, %rd1, %rd3;
ld.global.f32 %f1, [%rd4+0];
cvt.s32.u16 %r3, %tid.x;
mul24.lo.s32 %r4, %r3, 2;
cvt.s32.u16 %r5, %tid.y;
cvt.u16.u32 %rh2, %r5;
mul.wide.u16 %r6, %rh2, 58;
mov.u16 %rh3, %ctaid.y;
mul.wide.u16 %r7, %rh3, 841;
mov.s32 %r8, %r2;
add.s32 %r9, %r2, 25;
add.s32 %r10, %r4, %r6;
mov.u64 %rd5, kernelTemplate;
mov.s64 %rd6, %rd4;
ld.param.u64 %rd7, [__cudaparm__Z17executeFirstLayerPfS_S__Layer1_Neurons_GPU];
$Lt_0_4098:

	.loc	14	42	0
ld.const.s32 %r11, [%rd5+0];
add.s32 %r12, %r11, %r10;
add.u32 %r13, %r7, %r12;
cvt.u64.u32 %rd8, %r13;
mul.wide.u32 %rd9, %r13, 4;
.loc	14	36	0
ld.param.u64 %rd7, [__cudaparm__Z17executeFirstLayerPfS_S__Layer1_Neurons_GPU];
.loc	14	42	0
add.u64 %rd10, %rd7, %rd9;
ld.global.f32 %f2, [%rd10+0];
ld.global.f32 %f3, [%rd6+4];
mad.f32 %f1, %f2, %f3, %f1;
add.s32 %r8, %r8, 1;
add.u64 %rd6, %rd6, 4;
add.u64 %rd5, %rd5, 4;
setp.ne.s32 %p1, %r8, %r9;
@%p1 bra $Lt_0_4098;
.loc	14	45	0
cvt.f64.f32 %fd1, %f1;
mov.f64 %fd2, 0d3fe55555571f7693;	
	mul.f64 %fd3, %fd1, %fd2;
abs.f64 %fd4, %fd3;
cvt.rn.f32.f64 %f4, %fd3;
cvt.rn.f32.f64 %f5, %fd4;
mov.f32 %f6, 0f3f0ccccd; 
	setp.ge.f32 %p2, %f5, %f6;
@!%p2 bra $Lt_0_4866;
.loc	16	3138	0
add.f32 %f7, %f5, %f5;
mov.f32 %f8, 0f3fb8aa3b; 
	mul.f32 %f9, %f7, %f8;
cvt.rzi.f32.f32 %f10, %f9;
mov.f32 %f11, %f10;
mov.f32 %f12, 0fbf317200; 
	mov.f32 %f13, %f12;
mov.f32 %f14, %f7;
mad.f32 %f15, %f11, %f13, %f14;
mov.f32 %f16, %f15;
mov.f32 %f17, %f10;
mov.f32 %f18, 0fb5bfbe8e; 
	mov.f32 %f19, %f18;
mov.f32 %f20, %f16;
mad.f32 %f21, %f17, %f19, %f20;
mov.f32 %f22, %f21;
mov.f32 %f23, 0f3fb8aa3b; 
	mul.f32 %f24, %f22, %f23;
ex2.approx.f32 %f25, %f24;
mov.f32 %f26, %f25;
ex2.approx.f32 %f27, %f10;
mov.f32 %f28, %f27;
mov.f32 %f29, 0f3f800000; 
	mov.f32 %f30, %f29;
mad.f32 %f31, %f26, %f28, %f30;
mov.f32 %f32, %f31;
.loc	16	3146	0
mov.f32 %f33, %f32;
rcp.approx.ftz.f32 %f34,%f33;
mov.f32 %f35, %f34;
.loc	16	3138	0
mov.f32 %f36, %f35;
mov.f32 %f37, 0fc0000000; 
	mov.f32 %f38, %f37;
mov.f32 %f39, 0f3f800000; 
	mov.f32 %f40, %f39;
mad.f32 %f41, %f36, %f38, %f40;
mov.f32 %f42, %f41;
.loc	16	3873	0
mov.f32 %f43, 0f3f800000; 
	mov.f32 %f44, 0f42b00000; 
	setp.ge.f32 %p3, %f5, %f44;
selp.f32 %f45, %f43, %f42, %p3;
mov.b32 %r14, %f45;
mov.b32 %r15, %f4;
and.b32 %r16, %r15, -2147483648;
or.b32 %r17, %r14, %r16;
mov.b32 %f46, %r17;
bra.uni $Lt_0_4610;
$Lt_0_4866:
.loc	16	3138	0
mul.f32 %f47, %f4, %f4;
mov.f32 %f48, 0f3c86a81b; 
	mov.f32 %f49, %f48;
mov.f32 %f50, %f47;
mov.f32 %f51, 0fbd57be66; 
	mov.f32 %f52, %f51;
mad.f32 %f53, %f49, %f50, %f52;
mov.f32 %f42, %f53;
mov.f32 %f54, %f42;
mov.f32 %f55, %f47;
mov.f32 %f56, 0f3e08677b; 
	mov.f32 %f57, %f56;
mad.f32 %f58, %f54, %f55, %f57;
mov.f32 %f42, %f58;
mov.f32 %f59, %f42;
mov.f32 %f60, %f47;
mov.f32 %f61, 0fbeaaaa29; 
	mov.f32 %f62, %f61;
mad.f32 %f63, %f59, %f60, %f62;
mov.f32 %f42, %f63;
mul.f32 %f64, %f47, %f42;
mov.f32 %f65, %f64;
mov.f32 %f66, %f4;
mov.f32 %f67, %f4;
mad.f32 %f68, %f65, %f66, %f67;
mov.f32 %f42, %f68;
.loc	16	3876	0
add.f32 %f69, %f4, %f4;
mov.f32 %f70, 0f00000000; 
	setp.eq.f32 %p4, %f4, %f70;
selp.f32 %f46, %f69, %f42, %p4;
$Lt_0_4610:
.loc	14	47	0
cvt.f64.f32 %fd5, %f46;
mov.f64 %fd6, 0d3ffb74538ef34d6a;	
	mul.f64 %fd7, %fd5, %fd6;
cvt.rn.f32.f64 %f71, %fd7;
ld.param.u64 %rd11, [__cudaparm__Z17executeFirstLayerPfS_S__Layer2_Neurons_GPU];
mul.wide.u16 %r18, %rh2, 13;
mul.wide.u16 %r19, %rh1, 169;
add.s32 %r20, %r18, %r19;
add.s32 %r21, %r3, %r20;
mul.wide.u16 %r22, %rh3, 1014;
add.u32 %r23, %r21, %r22;
cvt.u64.u32 %rd12, %r23;
mul.wide.u32 %rd13, %r23, 4;
add.u64 %rd14, %rd11, %rd13;
st.global.f32 [%rd14+0], %f71;
.loc	14	49	0
exit;
$LDWend__Z17executeFirstLayerPfS_S_:
} 
	.const .align 4 .b8 kernelTemplate2[100] = {0,0,0,0,1,0,0,0,2,0,0,0,3,0,0,0,4,0,0,0,13,0,0,0,14,0,0,0,15,0,0,0,16,0,0,0,17,0,0,0,26,0,0,0,27,0,0,0,28,0,0,0,29,0,0,0,30,0,0,0,39,0,0,0,40,0,0,0,41,0,0,0,42,0,0,0,43,0,0,0,52,0,0,0,53,0,0,0,54,0,0,0,55,0,0,0,56,0,0,0};

.entry _Z18executeSecondLayerPfS_S_ (
.param .u64 __cudaparm__Z18executeSecondLayerPfS_S__Layer2_Neurons_GPU,
.param .u64 __cudaparm__Z18executeSecondLayerPfS_S__Layer2_Weights_GPU,
.param .u64 __cudaparm__Z18executeSecondLayerPfS_S__Layer3_Neurons_GPU)
{
.reg .u16 %rh<5>;
.reg .u32 %r<25>;
.reg .u64 %rd<16>;
.reg .f32 %f<88>;
.reg .f64 %fd<9>;
.reg .pred %p<6>;
.loc	14	58	0
$LDWbegin__Z18executeSecondLayerPfS_S_:
.loc	14	72	0
cvt.s32.u16 %r1, %ctaid.x;
cvt.u16.u32 %rh1, %r1;
mul.wide.u16 %r2, %rh1, 156;
ld.param.u64 %rd1, [__cudaparm__Z18executeSecondLayerPfS_S__Layer2_Weights_GPU];
cvt.s64.s32 %rd2, %r2;
mul.wide.s32 %rd3, %r2, 4;
add.u64 %rd4, %rd1, %rd3;
ld.global.f32 %f1, [%rd4+0];
cvt.s32.u16 %r3, %tid.x;
mul24.lo.s32 %r4, %r3, 2;
cvt.s32.u16 %r5, %tid.y;
cvt.u16.u32 %rh2, %r5;
mul.wide.u16 %r6, %rh2, 26;
mov.u16 %rh3, %ctaid.y;
mul.wide.u16 %r7, %rh3, 1014;
add.s32 %r8, %r4, %r6;
mov.s32 %r9, %r2;
add.s32 %r10, %r2, 150;
mov.u64 %rd5, kernelTemplate2;
mov.s64 %rd6, %rd4;
ld.param.u64 %rd7, [__cudaparm__Z18executeSecondLayerPfS_S__Layer2_Neurons_GPU];
$Lt_1_5634:

	.loc	14	83	0
ld.const.s32 %r11, [%rd5+0];
add.s32 %r12, %r8, %r11;
add.u32 %r13, %r12, %r7;
cvt.u64.u32 %rd8, %r13;
mul.wide.u32 %rd9, %r13, 4;
.loc	14	72	0
ld.param.u64 %rd7, [__cudaparm__Z18executeSecondLayerPfS_S__Layer2_Neurons_GPU];
.loc	14	83	0
add.u64 %rd10, %rd7, %rd9;
ld.global.f32 %f2, [%rd10+0];
ld.global.f32 %f3, [%rd6+4];
mad.f32 %f4, %f2, %f3, %f1;
.loc	14	84	0
ld.global.f32 %f5, [%rd6+8];
ld.global.f32 %f6, [%rd10+676];
mad.f32 %f7, %f5, %f6, %f4;
.loc	14	85	0
ld.global.f32 %f8, [%rd6+12];
ld.global.f32 %f9, [%rd10+1352];
mad.f32 %f10, %f8, %f9, %f7;
.loc	14	86	0
ld.global.f32 %f11, [%rd6+16];
ld.global.f32 %f12, [%rd10+2028];
mad.f32 %f13, %f11, %f12, %f10;
.loc	14	87	0
ld.global.f32 %f14, [%rd6+20];
ld.global.f32 %f15, [%rd10+2704];
mad.f32 %f16, %f14, %f15, %f13;
.loc	14	88	0
ld.global.f32 %f17, [%rd6+24];
ld.global.f32 %f18, [%rd10+3380];
mad.f32 %f1, %f17, %f18, %f16;
add.s32 %r9, %r9, 6;
add.u64 %rd6, %rd6, 24;
add.u64 %rd5, %rd5, 4;
setp.ne.s32 %p1, %r9, %r10;
@%p1 bra $Lt_1_5634;
.loc	14	91	0
cvt.f64.f32 %fd1, %f1;
mov.f64 %fd2, 0d3fe55555571f7693;	
	mul.f64 %fd3, %fd1, %fd2;
abs.f64 %fd4, %fd3;
cvt.rn.f32.f64 %f19, %fd3;
cvt.rn.f32.f64 %f20, %fd4;
mov.f32 %f21, 0f3f0ccccd; 
	setp.ge.f32 %p2, %f20, %f21;
@!%p2 bra $Lt_1_6402;
.loc	16	3138	0
add.f32 %f22, %f20, %f20;
mov.f32 %f23, 0f3fb8aa3b; 
	mul.f32 %f24, %f22, %f23;
cvt.rzi.f32.f32 %f25, %f24;
mov.f32 %f26, %f25;
mov.f32 %f27, 0fbf317200; 
	mov.f32 %f28, %f27;
mov.f32 %f29, %f22;
mad.f32 %f30, %f26, %f28, %f29;
mov.f32 %f31, %f30;
mov.f32 %f32, %f25;
mov.f32 %f33, 0fb5bfbe8e; 
	mov.f32 %f34, %f33;
mov.f32 %f35, %f31;
mad.f32 %f36, %f32, %f34, %f35;
mov.f32 %f37, %f36;
mov.f32 %f38, 0f3fb8aa3b; 
	mul.f32 %f39, %f37, %f38;
ex2.approx.f32 %f40, %f39;
mov.f32 %f41, %f40;
ex2.approx.f32 %f42, %f25;
mov.f32 %f43, %f42;
mov.f32 %f44, 0f3f800000; 
	mov.f32 %f45, %f44;
mad.f32 %f46, %f41, %f43, %f45;
mov.f32 %f47, %f46;
.loc	16	3146	0
mov.f32 %f48, %f47;
rcp.approx.ftz.f32 %f49,%f48;
mov.f32 %f50, %f49;
.loc	16	3138	0
mov.f32 %f51, %f50;
mov.f32 %f52, 0fc0000000; 
	mov.f32 %f53, %f52;
mov.f32 %f54, 0f3f800000; 
	mov.f32 %f55, %f54;
mad.f32 %f56, %f51, %f53, %f55;
mov.f32 %f57, %f56;
.loc	16	3873	0
mov.f32 %f58, 0f3f800000; 
	mov.f32 %f59, 0f42b00000; 
	setp.ge.f32 %p3, %f20, %f59;
selp.f32 %f60, %f58, %f57, %p3;
mov.b32 %r14, %f60;
mov.b32 %r15, %f19;
and.b32 %r16, %r15, -2147483648;
or.b32 %r17, %r14, %r16;
mov.b32 %f61, %r17;
bra.uni $Lt_1_6146;
$Lt_1_6402:
.loc	16	3138	0
mul.f32 %f62, %f19, %f19;
mov.f32 %f63, 0f3c86a81b; 
	mov.f32 %f64, %f63;
mov.f32 %f65, %f62;
mov.f32 %f66, 0fbd57be66; 
	mov.f32 %f67, %f66;
mad.f32 %f68, %f64, %f65, %f67;
mov.f32 %f57, %f68;
mov.f32 %f69, %f57;
mov.f32 %f70, %f62;
mov.f32 %f71, 0f3e08677b; 
	mov.f32 %f72, %f71;
mad.f32 %f73, %f69, %f70, %f72;
mov.f32 %f57, %f73;
mov.f32 %f74, %f57;
mov.f32 %f75, %f62;
mov.f32 %f76, 0fbeaaaa29; 
	mov.f32 %f77, %f76;
mad.f32 %f78, %f74, %f75, %f77;
mov.f32 %f57, %f78;
mul.f32 %f79, %f62, %f57;
mov.f32 %f80, %f79;
mov.f32 %f81, %f19;
mov.f32 %f82, %f19;
mad.f32 %f83, %f80, %f81, %f82;
mov.f32 %f57, %f83;
.loc	16	3876	0
add.f32 %f84, %f19, %f19;
mov.f32 %f85, 0f00000000; 
	setp.eq.f32 %p4, %f19, %f85;
selp.f32 %f61, %f84, %f57, %p4;
$Lt_1_6146:
.loc	14	93	0
cvt.f64.f32 %fd5, %f61;
mov.f64 %fd6, 0d3ffb74538ef34d6a;	
	mul.f64 %fd7, %fd5, %fd6;
cvt.rn.f32.f64 %f86, %fd7;
ld.param.u64 %rd11, [__cudaparm__Z18executeSecondLayerPfS_S__Layer3_Neurons_GPU];
mul.wide.u16 %r18, %rh2, 5;
mul.wide.u16 %r19, %rh1, 25;
add.s32 %r20, %r18, %r19;
add.s32 %r21, %r3, %r20;
mul.wide.u16 %r22, %rh3, 1250;
add.u32 %r23, %r21, %r22;
cvt.u64.u32 %rd12, %r23;
mul.wide.u32 %rd13, %r23, 4;
add.u64 %rd14, %rd11, %rd13;
st.global.f32 [%rd14+0], %f86;
.loc	14	94	0
exit;
$LDWend__Z18executeSecondLayerPfS_S_:
} 

.entry _Z17executeThirdLayerPfS_S_ (
.param .u64 __cudaparm__Z17executeThirdLayerPfS_S__Layer3_Neurons_GPU,
.param .u64 __cudaparm__Z17executeThirdLayerPfS_S__Layer3_Weights_GPU,
.param .u64 __cudaparm__Z17executeThirdLayerPfS_S__Layer4_Neurons_GPU)
{
.reg .u16 %rh<3>;
.reg .u32 %r<14>;
.reg .u64 %rd<15>;
.reg .f32 %f<73>;
.reg .f64 %fd<9>;
.reg .pred %p<6>;
.loc	14	96	0
$LDWbegin__Z17executeThirdLayerPfS_S_:
.loc	14	106	0
cvt.s32.u16 %r1, %ctaid.x;
mul.lo.s32 %r2, %r1, 1251;
ld.param.u64 %rd1, [__cudaparm__Z17executeThirdLayerPfS_S__Layer3_Weights_GPU];
cvt.s64.s32 %rd2, %r2;
mul.wide.s32 %rd3, %r2, 4;
add.u64 %rd4, %rd1, %rd3;
ld.global.f32 %f1, [%rd4+0];
mov.u16 %rh1, %ctaid.y;
mul.wide.u16 %r3, %rh1, 1250;
mov.s32 %r4, %r2;
add.s32 %r5, %r2, 1250;
mov.s32 %r6, %r3;
mov.s64 %rd5, %rd4;
ld.param.u64 %rd6, [__cudaparm__Z17executeThirdLayerPfS_S__Layer3_Neurons_GPU];
$Lt_2_4098:

	.loc	14	112	0
cvt.u64.u32 %rd7, %r6;
mul.wide.u32 %rd8, %r6, 4;
.loc	14	106	0
ld.param.u64 %rd6, [__cudaparm__Z17executeThirdLayerPfS_S__Layer3_Neurons_GPU];
.loc	14	112	0
add.u64 %rd9, %rd6, %rd8;
ld.global.f32 %f2, [%rd9+0];
ld.global.f32 %f3, [%rd5+4];
mad.f32 %f1, %f2, %f3, %f1;
add.u32 %r6, %r6, 1;
add.s32 %r4, %r4, 1;
add.u64 %rd5, %rd5, 4;
setp.ne.s32 %p1, %r4, %r5;
@%p1 bra $Lt_2_4098;
.loc	14	115	0
cvt.f64.f32 %fd1, %f1;
mov.f64 %fd2, 0d3fe55555571f7693;	
	mul.f64 %fd3, %fd1, %fd2;
abs.f64 %fd4, %fd3;
cvt.rn.f32.f64 %f4, %fd3;
cvt.rn.f32.f64 %f5, %fd4;
mov.f32 %f6, 0f3f0ccccd; 
	setp.ge.f32 %p2, %f5, %f6;
@!%p2 bra $Lt_2_4866;
.loc	16	3138	0
add.f32 %f7, %f5, %f5;
mov.f32 %f8, 0f3fb8aa3b; 
	mul.f32 %f9, %f7, %f8;
cvt.rzi.f32.f32 %f10, %f9;
mov.f32 %f11, %f10;
mov.f32 %f12, 0fbf317200; 
	mov.f32 %f13, %f12;
mov.f32 %f14, %f7;
mad.f32 %f15, %f11, %f13, %f14;
mov.f32 %f16, %f15;
mov.f32 %f17, %f10;
mov.f32 %f18, 0fb5bfbe8e; 
	mov.f32 %f19, %f18;
mov.f32 %f20, %f16;
mad.f32 %f21, %f17, %f19, %f20;
mov.f32 %f22, %f21;
mov.f32 %f23, 0f3fb8aa3b; 
	mul.f32 %f24, %f22, %f23;
ex2.approx.f32 %f25, %f24;
mov.f32 %f26, %f25;
ex2.approx.f32 %f27, %f10;
mov.f32 %f28, %f27;
mov.f32 %f29, 0f3f800000; 
	mov.f32 %f30, %f29;
mad.f32 %f31, %f26, %f28, %f30;
mov.f32 %f32, %f31;
.loc	16	3146	0
mov.f32 %f33, %f32;
rcp.approx.ftz.f32 %f34,%f33;
mov.f32 %f35, %f34;
.loc	16	3138	0
mov.f32 %f36, %f35;
mov.f32 %f37, 0fc0000000; 
	mov.f32 %f38, %f37;
mov.f32 %f39, 0f3f800000; 
	mov.f32 %f40, %f39;
mad.f32 %f41, %f36, %f38, %f40;
mov.f32 %f42, %f41;
.loc	16	3873	0
mov.f32 %f43, 0f3f800000; 
	mov.f32 %f44, 0f42b00000; 
	setp.ge.f32 %p3, %f5, %f44;
selp.f32 %f45, %f43, %f42, %p3;
mov.b32 %r7, %f45;
mov.b32 %r8, %f4;
and.b32 %r9, %r8, -2147483648;
or.b32 %r10, %r7, %r9;
mov.b32 %f46, %r10;
bra.uni $Lt_2_4610;
$Lt_2_4866:
.loc	16	3138	0
mul.f32 %f47, %f4, %f4;
mov.f32 %f48, 0f3c86a81b; 
	mov.f32 %f49, %f48;
mov.f32 %f50, %f47;
mov.f32 %f51, 0fbd57be66; 
	mov.f32 %f52, %f51;
mad.f32 %f53, %f49, %f50, %f52;
mov.f32 %f42, %f53;
mov.f32 %f54, %f42;
mov.f32 %f55, %f47;
mov.f32 %f56, 0f3e08677b; 
	mov.f32 %f57, %f56;
mad.f32 %f58, %f54, %f55, %f57;
mov.f32 %f42, %f58;
mov.f32 %f59, %f42;
mov.f32 %f60, %f47;
mov.f32 %f61, 0fbeaaaa29; 
	mov.f32 %f62, %f61;
mad.f32 %f63, %f59, %f60, %f62;
mov.f32 %f42, %f63;
mul.f32 %f64, %f47, %f42;
mov.f32 %f65, %f64;
mov.f32 %f66, %f4;
mov.f32 %f67, %f4;
mad.f32 %f68, %f65, %f66, %f67;
mov.f32 %f42, %f68;
.loc	16	3876	0
add.f32 %f69, %f4, %f4;
mov.f32 %f70, 0f00000000; 
	setp.eq.f32 %p4, %f4, %f70;
selp.f32 %f46, %f69, %f42, %p4;
$Lt_2_4610:
.loc	14	117	0
cvt.f64.f32 %fd5, %f46;
mov.f64 %fd6, 0d3ffb74538ef34d6a;	
	mul.f64 %fd7, %fd5, %fd6;
cvt.rn.f32.f64 %f71, %fd7;
ld.param.u64 %rd10, [__cudaparm__Z17executeThirdLayerPfS_S__Layer4_Neurons_GPU];
mul.wide.u16 %r11, %rh1, 100;
add.u32 %r12, %r1, %r11;
cvt.u64.u32 %rd11, %r12;
mul.wide.u32 %rd12, %r12, 4;
add.u64 %rd13, %rd10, %rd12;
st.global.f32 [%rd13+0], %f71;
.loc	14	119	0
exit;
$LDWend__Z17executeThirdLayerPfS_S_:
} 

.entry _Z18executeFourthLayerPfS_S_ (
.param .u64 __cudaparm__Z18executeFourthLayerPfS_S__Layer4_Neurons_GPU,
.param .u64 __cudaparm__Z18executeFourthLayerPfS_S__Layer4_Weights_GPU,
.param .u64 __cudaparm__Z18executeFourthLayerPfS_S__Layer5_Neurons_GPU)
{
.reg .u16 %rh<3>;
.reg .u32 %r<14>;
.reg .u64 %rd<15>;
.reg .f32 %f<73>;
.reg .f64 %fd<9>;
.reg .pred %p<6>;
.loc	14	121	0
$LDWbegin__Z18executeFourthLayerPfS_S_:
.loc	14	131	0
cvt.s32.u16 %r1, %ctaid.x;
mul24.lo.s32 %r2, %r1, 101;
ld.param.u64 %rd1, [__cudaparm__Z18executeFourthLayerPfS_S__Layer4_Weights_GPU];
cvt.s64.s32 %rd2, %r2;
mul.wide.s32 %rd3, %r2, 4;
add.u64 %rd4, %rd1, %rd3;
ld.global.f32 %f1, [%rd4+0];
mov.u16 %rh1, %ctaid.y;
mul.wide.u16 %r3, %rh1, 100;
mov.s32 %r4, %r2;
add.s32 %r5, %r2, 100;
mov.s32 %r6, %r3;
mov.s64 %rd5, %rd4;
ld.param.u64 %rd6, [__cudaparm__Z18executeFourthLayerPfS_S__Layer4_Neurons_GPU];
$Lt_3_4098:

	.loc	14	137	0
cvt.u64.u32 %rd7, %r6;
mul.wide.u32 %rd8, %r6, 4;
.loc	14	131	0
ld.param.u64 %rd6, [__cudaparm__Z18executeFourthLayerPfS_S__Layer4_Neurons_GPU];
.loc	14	137	0
add.u64 %rd9, %rd6, %rd8;
ld.global.f32 %f2, [%rd9+0];
ld.global.f32 %f3, [%rd5+4];
mad.f32 %f1, %f2, %f3, %f1;
add.u32 %r6, %r6, 1;
add.s32 %r4, %r4, 1;
add.u64 %rd5, %rd5, 4;
setp.ne.s32 %p1, %r4, %r5;
@%p1 bra $Lt_3_4098;
.loc	14	140	0
cvt.f64.f32 %fd1, %f1;
mov.f64 %fd2, 0d3fe55555571f7693;	
	mul.f64 %fd3, %fd1, %fd2;
abs.f64 %fd4, %fd3;
cvt.rn.f32.f64 %f4, %fd3;
cvt.rn.f32.f64 %f5, %fd4;
mov.f32 %f6, 0f3f0ccccd; 
	setp.ge.f32 %p2, %f5, %f6;
@!%p2 bra $Lt_3_4866;
.loc	16	3138	0
add.f32 %f7, %f5, %f5;
mov.f32 %f8, 0f3fb8aa3b; 
	mul.f32 %f9, %f7, %f8;
cvt.rzi.f32.f32 %f10, %f9;
mov.f32 %f11, %f10;
mov.f32 %f12, 0fbf317200; 
	mov.f32 %f13, %f12;
mov.f32 %f14, %f7;
mad.f32 %f15, %f11, %f13, %f14;
mov.f32 %f16, %f15;
mov.f32 %f17, %f10;
mov.f32 %f18, 0fb5bfbe8e; 
	mov.f32 %f19, %f18;
mov.f32 %f20, %f16;
mad.f32 %f21, %f17, %f19, %f20;
mov.f32 %f22, %f21;
mov.f32 %f23, 0f3fb8aa3b; 
	mul.f32 %f24, %f22, %f23;
ex2.approx.f32 %f25, %f24;
mov.f32 %f26, %f25;
ex2.approx.f32 %f27, %f10;
mov.f32 %f28, %f27;
mov.f32 %f29, 0f3f800000; 
	mov.f32 %f30, %f29;
mad.f32 %f31, %f26, %f28, %f30;
mov.f32 %f32, %f31;
.loc	16	3146	0
mov.f32 %f33, %f32;
rcp.approx.ftz.f32 %f34,%f33;
mov.f32 %f35, %f34;
.loc	16	3138	0
mov.f32 %f36, %f35;
mov.f32 %f37, 0fc0000000; 
	mov.f32 %f38, %f37;
mov.f32 %f39, 0f3f800000; 
	mov.f32 %f40, %f39;
mad.f32 %f41, %f36, %f38, %f40;
mov.f32 %f42, %f41;
.loc	16	3873	0
mov.f32 %f43, 0f3f800000; 
	mov.f32 %f44, 0f42b00000; 
	setp.ge.f32 %p3, %f5, %f44;
selp.f32 %f45, %f43, %f42, %p3;
mov.b32 %r7, %f45;
mov.b32 %r8, %f4;
and.b32 %r9, %r8, -2147483648;
or.b32 %r10, %r7, %r9;
mov.b32 %f46, %r10;
bra.uni $Lt_3_4610;
$Lt_3_4866:
.loc	16	3138	0
mul.f32 %f47, %f4, %f4;
mov.f32 %f48, 0f3c86a81b; 
	mov.f32 %f49, %f48;
mov.f32 %f50, %f47;
mov.f32 %f51, 0fbd57be66; 
	mov.f32 %f52, %f51;
mad.f32 %f53, %f49, %f50, %f52;
mov.f32 %f42, %f53;
mov.f32 %f54, %f42;
mov.f32 %f55, %f47;
mov.f32 %f56, 0f3e08677b; 
	mov.f32 %f57, %f56;
mad.f32 %f58, %f54, %f55, %f57;
mov.f32 %f42, %f58;
mov.f32 %f59, %f42;
mov.f32 %f60, %f47;
mov.f32 %f61, 0fbeaaaa29; 
	mov.f32 %f62, %f61;
mad.f32 %f63, %f59, %f60, %f62;
mov.f32 %f42, %f63;
mul.f32 %f64, %f47, %f42;
mov.f32 %f65, %f64;
mov.f32 %f66, %f4;
mov.f32 %f67, %f4;
mad.f32 %f68, %f65, %f66, %f67;
mov.f32 %f42, %f68;
.loc	16	3876	0
add.f32 %f69, %f4, %f4;
mov.f32 %f70, 0f00000000; 
	setp.eq.f32 %p4, %f4, %f70;
selp.f32 %f46, %f69, %f42, %p4;
$Lt_3_4610:
.loc	14	142	0
cvt.f64.f32 %fd5, %f46;
mov.f64 %fd6, 0d3ffb74538ef34d6a;	
	mul.f64 %fd7, %fd5, %fd6;
cvt.rn.f32.f64 %f71, %fd7;
ld.param.u64 %rd10, [__cudaparm__Z18executeFourthLayerPfS_S__Layer5_Neurons_GPU];
mul.wide.u16 %r11, %rh1, 10;
add.u32 %r12, %r1, %r11;
cvt.u64.u32 %rd11, %r12;
mul.wide.u32 %rd12, %r12, 4;
add.u64 %rd13, %rd10, %rd12;
st.global.f32 [%rd13+0], %f71;
.loc	14	143	0
exit;
$LDWend__Z18executeFourthLayerPfS_S_:
} 



// ===== COMPILED SASS (sm_100) =====

	.target	sm_100

	.elftype	@"ET_EXEC"


//--------------------- .note.nv.tkinfo           --------------------------
	.section	.note.nv.tkinfo,"",@"SHT_NOTE"
	.sectionflags	@"SHF_NOTE_NV_TKINFO"
	.tkinfo
        /*0018*/ 	.word	0x00000002
        /*0030*/ 	.string	""
        /*0030*/ 	.string	"ptxas"
        /*0030*/ 	.string	"Cuda compilation tools, release 13.0, V13.0.88"
        /*0030*/ 	.string	"Build cuda_13.0.r13.0/compiler.36424714_0"
        /*0030*/ 	.string	"-arch sm_100 "



//--------------------- .note.nv.cuinfo           --------------------------
	.section	.note.nv.cuinfo,"",@"SHT_NOTE"
	.sectionflags	@"SHF_NOTE_NV_CUINFO"
        /*0018*/ 	.short	0x0002
        /*001a*/ 	.short	0x000a
        /*001c*/ 	.short	0x0082
	.zero		2


//--------------------- .nv.info                  --------------------------
	.section	.nv.info,"",@"SHT_CUDA_INFO"
	.align	4


	//----- nvinfo : EIATTR_REGCOUNT
	.align		4
        /*0000*/ 	.byte	0x04, 0x2f
        /*0002*/ 	.short	(.L_3 - .L_2)
	.align		4
.L_2:
        /*0004*/ 	.word	index@(_Z17executeFirstLayerPfS_S_)
        /*0008*/ 	.word	0x0000001d


	//----- nvinfo : EIATTR_FRAME_SIZE
	.align		4
.L_3:
        /*000c*/ 	.byte	0x04, 0x11
        /*000e*/ 	.short	(.L_5 - .L_4)
	.align		4
.L_4:
        /*0010*/ 	.word	index@(_Z17executeFirstLayerPfS_S_)
        /*0014*/ 	.word	0x00000000


	//----- nvinfo : EIATTR_REGCOUNT
	.align		4
.L_5:
        /*0018*/ 	.byte	0x04, 0x2f
        /*001a*/ 	.short	(.L_7 - .L_6)
	.align		4
.L_6:
        /*001c*/ 	.word	index@(_Z18executeSecondLayerPfS_S_)
        /*0020*/ 	.word	0x00000020


	//----- nvinfo : EIATTR_FRAME_SIZE
	.align		4
.L_7:
        /*0024*/ 	.byte	0x04, 0x11
        /*0026*/ 	.short	(.L_9 - .L_8)
	.align		4
.L_8:
        /*0028*/ 	.word	index@(_Z18executeSecondLayerPfS_S_)
        /*002c*/ 	.word	0x00000000


	//----- nvinfo : EIATTR_REGCOUNT
	.align		4
.L_9:
        /*0030*/ 	.byte	0x04, 0x2f
        /*0032*/ 	.short	(.L_11 - .L_10)
	.align		4
.L_10:
        /*0034*/ 	.word	index@(_Z17executeThirdLayerPfS_S_)
        /*0038*/ 	.word	0x0000001a


	//----- nvinfo : EIATTR_FRAME_SIZE
	.align		4
.L_11:
        /*003c*/ 	.byte	0x04, 0x11
        /*003e*/ 	.short	(.L_13 - .L_12)
	.align		4
.L_12:
        /*0040*/ 	.word	index@(_Z17executeThirdLayerPfS_S_)
        /*0044*/ 	.word	0x00000000


	//----- nvinfo : EIATTR_REGCOUNT
	.align		4
.L_13:
        /*0048*/ 	.byte	0x04, 0x2f
        /*004a*/ 	.short	(.L_15 - .L_14)
	.align		4
.L_14:
        /*004c*/ 	.word	index@(_Z18executeFourthLayerPfS_S_)
        /*0050*/ 	.word	0x0000001a


	//----- nvinfo : EIATTR_FRAME_SIZE
	.align		4
.L_15:
        /*0054*/ 	.byte	0x04, 0x11
        /*0056*/ 	.short	(.L_17 - .L_16)
	.align		4
.L_16:
        /*0058*/ 	.word	index@(_Z18executeFourthLayerPfS_S_)
        /*005c*/ 	.word	0x00000000


	//----- nvinfo : EIATTR_MIN_STACK_SIZE
	.align		4
.L_17:
        /*0060*/ 	.byte	0x04, 0x12
        /*0062*/ 	.short	(.L_19 - .L_18)
	.align		4
.L_18:
        /*0064*/ 	.word	index@(_Z18executeFourthLayerPfS_S_)
        /*0068*/ 	.word	0x00000000


	//----- nvinfo : EIATTR_MIN_STACK_SIZE
	.align		4
.L_19:
        /*006c*/ 	.byte	0x04, 0x12
        /*006e*/ 	.short	(.L_21 - .L_20)
	.align		4
.L_20:
        /*0070*/ 	.word	index@(_Z17executeThirdLayerPfS_S_)
        /*0074*/ 	.word	0x00000000


	//----- nvinfo : EIATTR_MIN_STACK_SIZE
	.align		4
.L_21:
        /*0078*/ 	.byte	0x04, 0x12
        /*007a*/ 	.short	(.L_23 - .L_22)
	.align		4
.L_22:
        /*007c*/ 	.word	index@(_Z18executeSecondLayerPfS_S_)
        /*0080*/ 	.word	0x00000000


	//----- nvinfo : EIATTR_MIN_STACK_SIZE
	.align		4
.L_23:
        /*0084*/ 	.byte	0x04, 0x12
        /*0086*/ 	.short	(.L_25 - .L_24)
	.align		4
.L_24:
        /*0088*/ 	.word	index@(_Z17executeFirstLayerPfS_S_)
        /*008c*/ 	.word	0x00000000
.L_25:


//--------------------- .nv.compat                --------------------------
	.section	.nv.compat,"",@"SHT_CUDA_COMPAT_INFO"
	.align	4
        /*0000*/ 	.byte	0x02, 0x09, 0x00, 0x00, 0x02, 0x02, 0x01, 0x00, 0x02, 0x05, 0x05, 0x00, 0x03, 0x07, 0x01, 0x01
        /*0010*/ 	.byte	0x02, 0x03, 0x00, 0x00, 0x02, 0x06, 0x01, 0x00, 0x04, 0x0b, 0x08, 0x00, 0x01, 0x00, 0x00, 0x00
        /*0020*/ 	.byte	0x00, 0x00, 0x00, 0x00


//--------------------- .nv.info._Z18executeFourthLayerPfS_S_ --------------------------
	.section	.nv.info._Z18executeFourthLayerPfS_S_,"",@"SHT_CUDA_INFO"
	.sectionflags	@""
	.align	4


	//----- nvinfo : EIATTR_CUDA_API_VERSION
	.align		4
        /*0000*/ 	.byte	0x04, 0x37
        /*0002*/ 	.short	(.L_27 - .L_26)
.L_26:
        /*0004*/ 	.word	0x00000082


	//----- nvinfo : EIATTR_KPARAM_INFO
	.align		4
.L_27:
        /*0008*/ 	.byte	0x04, 0x17
        /*000a*/ 	.short	(.L_29 - .L_28)
.L_28:
        /*000c*/ 	.word	0x00000000
        /*0010*/ 	.short	0x0002
        /*0012*/ 	.short	0x0010
        /*0014*/ 	.byte	0x00, 0xf0, 0x21, 0x00


	//----- nvinfo : EIATTR_KPARAM_INFO
	.align		4
.L_29:
        /*0018*/ 	.byte	0x04, 0x17
        /*001a*/ 	.short	(.L_31 - .L_30)
.L_30:
        /*001c*/ 	.word	0x00000000
        /*0020*/ 	.short	0x0001
        /*0022*/ 	.short	0x0008
        /*0024*/ 	.byte	0x00, 0xf0, 0x21, 0x00


	//----- nvinfo : EIATTR_KPARAM_INFO
	.align		4
.L_31:
        /*0028*/ 	.byte	0x04, 0x17
        /*002a*/ 	.short	(.L_33 - .L_32)
.L_32:
        /*002c*/ 	.word	0x00000000
        /*0030*/ 	.short	0x0000
        /*0032*/ 	.short	0x0000
        /*0034*/ 	.byte	0x00, 0xf0, 0x21, 0x00


	//----- nvinfo : EIATTR_SPARSE_MMA_MASK
	.align		4
.L_33:
        /*0038*/ 	.byte	0x03, 0x50
        /*003a*/ 	.short	0x0000


	//----- nvinfo : EIATTR_MAXREG_COUNT
	.align		4
        /*003c*/ 	.byte	0x03, 0x1b
        /*003e*/ 	.short	0x00ff


	//----- nvinfo : EIATTR_MERCURY_ISA_VERSION
	.align		4
        /*0040*/ 	.byte	0x03, 0x5f
        /*0042*/ 	.short	0x0101


	//----- nvinfo : EIATTR_VRC_CTA_INIT_COUNT
	.align		4
        /*0044*/ 	.byte	0x02, 0x4a
	.zero		1
	.zero		1


	//----- nvinfo : EIATTR_EXIT_INSTR_OFFSETS
	.align		4
        /*0048*/ 	.byte	0x04, 0x1c
        /*004a*/ 	.short	(.L_35 - .L_34)


	//   ....[0]....
.L_34:
        /*004c*/ 	.word	0x00000800


	//----- nvinfo : EIATTR_CBANK_PARAM_SIZE
	.align		4
.L_35:
        /*0050*/ 	.byte	0x03, 0x19
        /*0052*/ 	.short	0x0018


	//----- nvinfo : EIATTR_PARAM_CBANK
	.align		4
        /*0054*/ 	.byte	0x04, 0x0a
        /*0056*/ 	.short	(.L_37 - .L_36)
	.align		4
.L_36:
        /*0058*/ 	.word	index@(.nv.constant0._Z18executeFourthLayerPfS_S_)
        /*005c*/ 	.short	0x0380
        /*005e*/ 	.short	0x0018


	//----- nvinfo : EIATTR_SW_WAR
	.align		4
.L_37:
        /*0060*/ 	.byte	0x04, 0x36
        /*0062*/ 	.short	(.L_39 - .L_38)
.L_38:
        /*0064*/ 	.word	0x00000008
.L_39:


//--------------------- .nv.info._Z17executeThirdLayerPfS_S_ --------------------------
	.section	.nv.info._Z17executeThirdLayerPfS_S_,"",@"SHT_CUDA_INFO"
	.sectionflags	@""
	.align	4


	//----- nvinfo : EIATTR_CUDA_API_VERSION
	.align		4
        /*0000*/ 	.byte	0x04, 0x37
        /*0002*/ 	.short	(.L_41 - .L_40)
.L_40:
        /*0004*/ 	.word	0x00000082


	//----- nvinfo : EIATTR_KPARAM_INFO
	.align		4
.L_41:
        /*0008*/ 	.byte	0x04, 0x17
        /*000a*/ 	.short	(.L_43 - .L_42)
.L_42:
        /*000c*/ 	.word	0x00000000
        /*0010*/ 	.short	0x0002
        /*0012*/ 	.short	0x0010
        /*0014*/ 	.byte	0x00, 0xf0, 0x21, 0x00


	//----- nvinfo : EIATTR_KPARAM_INFO
	.align		4
.L_43:
        /*0018*/ 	.byte	0x04, 0x17
        /*001a*/ 	.short	(.L_45 - .L_44)
.L_44:
        /*001c*/ 	.word	0x00000000
        /*0020*/ 	.short	0x0001
        /*0022*/ 	.short	0x0008
        /*0024*/ 	.byte	0x00, 0xf0, 0x21, 0x00


	//----- nvinfo : EIATTR_KPARAM_INFO
	.align		4
.L_45:
        /*0028*/ 	.byte	0x04, 0x17
        /*002a*/ 	.short	(.L_47 - .L_46)
.L_46:
        /*002c*/ 	.word	0x00000000
        /*0030*/ 	.short	0x0000
        /*0032*/ 	.short	0x0000
        /*0034*/ 	.byte	0x00, 0xf0, 0x21, 0x00


	//----- nvinfo : EIATTR_SPARSE_MMA_MASK
	.align		4
.L_47:
        /*0038*/ 	.byte	0x03, 0x50
        /*003a*/ 	.short	0x0000


	//----- nvinfo : EIATTR_MAXREG_COUNT
	.align		4
        /*003c*/ 	.byte	0x03, 0x1b
        /*003e*/ 	.short	0x00ff


	//----- nvinfo : EIATTR_MERCURY_ISA_VERSION
	.align		4
        /*0040*/ 	.byte	0x03, 0x5f
        /*0042*/ 	.short	0x0101


	//----- nvinfo : EIATTR_VRC_CTA_INIT_COUNT
	.align		4
        /*0044*/ 	.byte	0x02, 0x4a
	.zero		1
	.zero		1


	//----- nvinfo : EIATTR_EXIT_INSTR_OFFSETS
	.align		4
        /*0048*/ 	.byte	0x04, 0x1c
        /*004a*/ 	.short	(.L_49 - .L_48)


	//   ....[0]....
.L_48:
        /*004c*/ 	.word	0x000007f0


	//----- nvinfo : EIATTR_CBANK_PARAM_SIZE
	.align		4
.L_49:
        /*0050*/ 	.byte	0x03, 0x19
        /*0052*/ 	.short	0x0018


	//----- nvinfo : EIATTR_PARAM_CBANK
	.align		4
        /*0054*/ 	.byte	0x04, 0x0a
        /*0056*/ 	.short	(.L_51 - .L_50)
	.align		4
.L_50:
        /*0058*/ 	.word	index@(.nv.constant0._Z17executeThirdLayerPfS_S_)
        /*005c*/ 	.short	0x0380
        /*005e*/ 	.short	0x0018


	//----- nvinfo : EIATTR_SW_WAR
	.align		4
.L_51:
        /*0060*/ 	.byte	0x04, 0x36
        /*0062*/ 	.short	(.L_53 - .L_52)
.L_52:
        /*0064*/ 	.word	0x00000008
.L_53:


//--------------------- .nv.info._Z18executeSecondLayerPfS_S_ --------------------------
	.section	.nv.info._Z18executeSecondLayerPfS_S_,"",@"SHT_CUDA_INFO"
	.sectionflags	@""
	.align	4


	//----- nvinfo : EIATTR_CUDA_API_VERSION
	.align		4
        /*0000*/ 	.byte	0x04, 0x37
        /*0002*/ 	.short	(.L_55 - .L_54)
.L_54:
        /*0004*/ 	.word	0x00000082


	//----- nvinfo : EIATTR_KPARAM_INFO
	.align		4
.L_55:
        /*0008*/ 	.byte	0x04, 0x17
        /*000a*/ 	.short	(.L_57 - .L_56)
.L_56:
        /*000c*/ 	.word	0x00000000
        /*0010*/ 	.short	0x0002
        /*0012*/ 	.short	0x0010
        /*0014*/ 	.byte	0x00, 0xf0, 0x21, 0x00


	//----- nvinfo : EIATTR_KPARAM_INFO
	.align		4
.L_57:
        /*0018*/ 	.byte	0x04, 0x17
        /*001a*/ 	.short	(.L_59 - .L_58)
.L_58:
        /*001c*/ 	.word	0x00000000
        /*0020*/ 	.short	0x0001
        /*0022*/ 	.short	0x0008
        /*0024*/ 	.byte	0x00, 0xf0, 0x21, 0x00


	//----- nvinfo : EIATTR_KPARAM_INFO
	.align		4
.L_59:
        /*0028*/ 	.byte	0x04, 0x17
        /*002a*/ 	.short	(.L_61 - .L_60)
.L_60:
        /*002c*/ 	.word	0x00000000
        /*0030*/ 	.short	0x0000
        /*0032*/ 	.short	0x0000
        /*0034*/ 	.byte	0x00, 0xf0, 0x21, 0x00


	//----- nvinfo : EIATTR_SPARSE_MMA_MASK
	.align		4
.L_61:
        /*0038*/ 	.byte	0x03, 0x50
        /*003a*/ 	.short	0x0000


	//----- nvinfo : EIATTR_MAXREG_COUNT
	.align		4
        /*003c*/ 	.byte	0x03, 0x1b
        /*003e*/ 	.short	0x00ff


	//----- nvinfo : EIATTR_MERCURY_ISA_VERSION
	.align		4
        /*0040*/ 	.byte	0x03, 0x5f
        /*0042*/ 	.short	0x0101


	//----- nvinfo : EIATTR_VRC_CTA_INIT_COUNT
	.align		4
        /*0044*/ 	.byte	0x02, 0x4a
	.zero		1
	.zero		1


	//----- nvinfo : EIATTR_EXIT_INSTR_OFFSETS
	.align		4
        /*0048*/ 	.byte	0x04, 0x1c
        /*004a*/ 	.short	(.L_63 - .L_62)


	//   ....[0]....
.L_62:
        /*004c*/ 	.word	0x00000ff0


	//----- nvinfo : EIATTR_CRS_STACK_SIZE
	.align		4
.L_63:
        /*0050*/ 	.byte	0x04, 0x1e
        /*0052*/ 	.short	(.L_65 - .L_64)
.L_64:
        /*0054*/ 	.word	0x00000000


	//----- nvinfo : EIATTR_CBANK_PARAM_SIZE
	.align		4
.L_65:
        /*0058*/ 	.byte	0x03, 0x19
        /*005a*/ 	.short	0x0018


	//----- nvinfo : EIATTR_PARAM_CBANK
	.align		4
        /*005c*/ 	.byte	0x04, 0x0a
        /*005e*/ 	.short	(.L_67 - .L_66)
	.align		4
.L_66:
        /*0060*/ 	.word	index@(.nv.constant0._Z18executeSecondLayerPfS_S_)
        /*0064*/ 	.short	0x0380
        /*0066*/ 	.short	0x0018


	//----- nvinfo : EIATTR_SW_WAR
	.align		4
.L_67:
        /*0068*/ 	.byte	0x04, 0x36
        /*006a*/ 	.short	(.L_69 - .L_68)
.L_68:
        /*006c*/ 	.word	0x00000008
.L_69:


//--------------------- .nv.info._Z17executeFirstLayerPfS_S_ --------------------------
	.section	.nv.info._Z17executeFirstLayerPfS_S_,"",@"SHT_CUDA_INFO"
	.sectionflags	@""
	.align	4


	//----- nvinfo : EIATTR_CUDA_API_VERSION
	.align		4
        /*0000*/ 	.byte	0x04, 0x37
        /*0002*/ 	.short	(.L_71 - .L_70)
.L_70:
        /*0004*/ 	.word	0x00000082


	//----- nvinfo : EIATTR_KPARAM_INFO
	.align		4
.L_71:
        /*0008*/ 	.byte	0x04, 0x17
        /*000a*/ 	.short	(.L_73 - .L_72)
.L_72:
        /*000c*/ 	.word	0x00000000
        /*0010*/ 	.short	0x0002
        /*0012*/ 	.short	0x0010
        /*0014*/ 	.byte	0x00, 0xf0, 0x21, 0x00


	//----- nvinfo : EIATTR_KPARAM_INFO
	.align		4
.L_73:
        /*0018*/ 	.byte	0x04, 0x17
        /*001a*/ 	.short	(.L_75 - .L_74)
.L_74:
        /*001c*/ 	.word	0x00000000
        /*0020*/ 	.short	0x0001
        /*0022*/ 	.short	0x0008
        /*0024*/ 	.byte	0x00, 0xf0, 0x21, 0x00


	//----- nvinfo : EIATTR_KPARAM_INFO
	.align		4
.L_75:
        /*0028*/ 	.byte	0x04, 0x17
        /*002a*/ 	.short	(.L_77 - .L_76)
.L_76:
        /*002c*/ 	.word	0x00000000
        /*0030*/ 	.short	0x0000
        /*0032*/ 	.short	0x0000
        /*0034*/ 	.byte	0x00, 0xf0, 0x21, 0x00


	//----- nvinfo : EIATTR_SPARSE_MMA_MASK
	.align		4
.L_77:
        /*0038*/ 	.byte	0x03, 0x50
        /*003a*/ 	.short	0x0000


	//----- nvinfo : EIATTR_MAXREG_COUNT
	.align		4
        /*003c*/ 	.byte	0x03, 0x1b
        /*003e*/ 	.short	0x00ff


	//----- nvinfo : EIATTR_MERCURY_ISA_VERSION
	.align		4
        /*0040*/ 	.byte	0x03, 0x5f
        /*0042*/ 	.short	0x0101


	//----- nvinfo : EIATTR_VRC_CTA_INIT_COUNT
	.align		4
        /*0044*/ 	.byte	0x02, 0x4a
	.zero		1
	.zero		1


	//----- nvinfo : EIATTR_EXIT_INSTR_OFFSETS
	.align		4
        /*0048*/ 	.byte	0x04, 0x1c
        /*004a*/ 	.short	(.L_79 - .L_78)


	//   ....[0]....
.L_78:
        /*004c*/ 	.word	0x00000990


	//----- nvinfo : EIATTR_CRS_STACK_SIZE
	.align		4
.L_79:
        /*0050*/ 	.byte	0x04, 0x1e
        /*0052*/ 	.short	(.L_81 - .L_80)
.L_80:
        /*0054*/ 	.word	0x00000000


	//----- nvinfo : EIATTR_CBANK_PARAM_SIZE
	.align		4
.L_81:
        /*0058*/ 	.byte	0x03, 0x19
        /*005a*/ 	.short	0x0018


	//----- nvinfo : EIATTR_PARAM_CBANK
	.align		4
        /*005c*/ 	.byte	0x04, 0x0a
        /*005e*/ 	.short	(.L_83 - .L_82)
	.align		4
.L_82:
        /*0060*/ 	.word	index@(.nv.constant0._Z17executeFirstLayerPfS_S_)
        /*0064*/ 	.short	0x0380
        /*0066*/ 	.short	0x0018


	//----- nvinfo : EIATTR_SW_WAR
	.align		4
.L_83:
        /*0068*/ 	.byte	0x04, 0x36
        /*006a*/ 	.short	(.L_85 - .L_84)
.L_84:
        /*006c*/ 	.word	0x00000008
.L_85:


//--------------------- .nv.callgraph             --------------------------
	.section	.nv.callgraph,"",@"SHT_CUDA_CALLGRAPH"
	.align	4
	.sectionentsize	8
	.align		4
        /*0000*/ 	.word	0x00000000
	.align		4
        /*0004*/ 	.word	0xffffffff
	.align		4
        /*0008*/ 	.word	0x00000000
	.align		4
        /*000c*/ 	.word	0xfffffffe
	.align		4
        /*0010*/ 	.word	0x00000000
	.align		4
        /*0014*/ 	.word	0xfffffffd
	.align		4
        /*0018*/ 	.word	0x00000000
	.align		4
        /*001c*/ 	.word	0xfffffffc


//--------------------- .nv.constant3             --------------------------
	.section	.nv.constant3,"a",@progbits
	.align	4
.nv.constant3:
	.type		kernelTemplate,@object
	.size		kernelTemplate,(kernelTemplate2 - kernelTemplate)
kernelTemplate:
        /*0000*/ 	.byte	0x00, 0x00, 0x00, 0x00, 0x01, 0x00, 0x00, 0x00, 0x02, 0x00, 0x00, 0x00, 0x03, 0x00, 0x00, 0x00
        /*0010*/ 	.byte	0x04, 0x00, 0x00, 0x00, 0x1d, 0x00, 0x00, 0x00, 0x1e, 0x00, 0x00, 0x00, 0x1f, 0x00, 0x00, 0x00
        /*0020*/ 	.byte	0x20, 0x00, 0x00, 0x00, 0x21, 0x00, 0x00, 0x00, 0x3a, 0x00, 0x00, 0x00, 0x3b, 0x00, 0x00, 0x00
        /*0030*/ 	.byte	0x3c, 0x00, 0x00, 0x00, 0x3d, 0x00, 0x00, 0x00, 0x3e, 0x00, 0x00, 0x00, 0x57, 0x00, 0x00, 0x00
        /*0040*/ 	.byte	0x58, 0x00, 0x00, 0x00, 0x59, 0x00, 0x00, 0x00, 0x5a, 0x00, 0x00, 0x00, 0x5b, 0x00, 0x00, 0x00
        /*0050*/ 	.byte	0x74, 0x00, 0x00, 0x00, 0x75, 0x00, 0x00, 0x00, 0x76, 0x00, 0x00, 0x00, 0x77, 0x00, 0x00, 0x00
        /*0060*/ 	.byte	0x78, 0x00, 0x00, 0x00
	.type		kernelTemplate2,@object
	.size		kernelTemplate2,(.L_1 - kernelTemplate2)
kernelTemplate2:
        /*0064*/ 	.byte	0x00, 0x00, 0x00, 0x00, 0x01, 0x00, 0x00, 0x00, 0x02, 0x00, 0x00, 0x00, 0x03, 0x00, 0x00, 0x00
        /*0074*/ 	.byte	0x04, 0x00, 0x00, 0x00, 0x0d, 0x00, 0x00, 0x00, 0x0e, 0x00, 0x00, 0x00, 0x0f, 0x00, 0x00, 0x00
        /*0084*/ 	.byte	0x10, 0x00, 0x00, 0x00, 0x11, 0x00, 0x00, 0x00, 0x1a, 0x00, 0x00, 0x00, 0x1b, 0x00, 0x00, 0x00
        /*0094*/ 	.byte	0x1c, 0x00, 0x00, 0x00, 0x1d, 0x00, 0x00, 0x00, 0x1e, 0x00, 0x00, 0x00, 0x27, 0x00, 0x00, 0x00
        /*00a4*/ 	.byte	0x28, 0x00, 0x00, 0x00, 0x29, 0x00, 0x00, 0x00, 0x2a, 0x00, 0x00, 0x00, 0x2b, 0x00, 0x00, 0x00
        /*00b4*/ 	.byte	0x34, 0x00, 0x00, 0x00, 0x35, 0x00, 0x00, 0x00, 0x36, 0x00, 0x00, 0x00, 0x37, 0x00, 0x00, 0x00
        /*00c4*/ 	.byte	0x38, 0x00, 0x00, 0x00
.L_1:


//--------------------- .text._Z18executeFourthLayerPfS_S_ --------------------------
	.section	.text._Z18executeFourthLayerPfS_S_,"ax",@progbits
	.align	128
.text._Z18executeFourthLayerPfS_S_:
        .type           _Z18executeFourthLayerPfS_S_,@function
        .size           _Z18executeFourthLayerPfS_S_,(.L_x_34 - _Z18executeFourthLayerPfS_S_)
        .other          _Z18executeFourthLayerPfS_S_,@"STO_CUDA_ENTRY STV_DEFAULT"
_Z18executeFourthLayerPfS_S_:
[----:B------:R-:W-:Y:S01]  /*0000*/  LDC R1, c[0x0][0x37c] ;  /* 0x0000df00ff017b82 */ /* 0x000fe20000000800 */
[----:B------:R-:W0:Y:S07]  /*0010*/  S2R R0, SR_CTAID.X ;  /* 0x0000000000007919 */ /* 0x000e2e0000002500 */
[----:B------:R-:W1:Y:S01]  /*0020*/  LDC.64 R4, c[0x0][0x388] ;  /* 0x0000e200ff047b82 */ /* 0x000e620000000a00 */
[----:B------:R-:W2:Y:S01]  /*0030*/  LDCU.64 UR4, c[0x0][0x358] ;  /* 0x00006b00ff0477ac */ /* 0x000ea20008000a00 */
[----:B------:R-:W3:Y:S06]  /*0040*/  S2R R13, SR_CTAID.Y ;  /* 0x00000000000d7919 */ /* 0x000eec0000002600 */
[----:B------:R-:W4:Y:S01]  /*0050*/  LDC.64 R2, c[0x0][0x380] ;  /* 0x0000e000ff027b82 */ /* 0x000f220000000a00 */
[----:B0-----:R-:W-:-:S04]  /*0060*/  LOP3.LUT R0, R0, 0xffff, RZ, 0xc0, !PT ;  /* 0x0000ffff00007812 */ /* 0x001fc800078ec0ff */
[----:B------:R-:W-:-:S05]  /*0070*/  SGXT R10, R0, 0x18 ;  /* 0x00000018000a781a */ /* 0x000fca0000000200 */
[----:B------:R-:W-:Y:S01]  /*0080*/  IMAD R10, R10, 0x65, RZ ;  /* 0x000000650a0a7824 */ /* 0x000fe200078e02ff */
[----:B---3--:R-:W-:-:S03]  /*0090*/  LOP3.LUT R13, R13, 0xffff, RZ, 0xc0, !PT ;  /* 0x0000ffff0d0d7812 */ /* 0x008fc600078ec0ff */
[C---:B-1----:R-:W-:Y:S01]  /*00a0*/  IMAD.WIDE R4, R10.reuse, 0x4, R4 ;  /* 0x000000040a047825 */ /* 0x042fe200078e0204 */
[----:B------:R-:W-:-:S04]  /*00b0*/  IADD3 R11, PT, PT, R10, 0x64, RZ ;  /* 0x000000640a0b7810 */ /* 0x000fc80007ffe0ff */
[----:B------:R-:W-:Y:S01]  /*00c0*/  ISETP.GE.AND P0, PT, R10, R11, PT ;  /* 0x0000000b0a00720c */ /* 0x000fe20003f06270 */
[----:B--2---:R0:W5:Y:S01]  /*00d0*/  LDG.E R12, desc[UR4][R4.64] ;  /* 0x00000004040c7981 */ /* 0x004162000c1e1900 */
[----:B------:R-:W-:Y:S01]  /*00e0*/  MOV R14, R4 ;  /* 0x00000004000e7202 */ /* 0x000fe20000000f00 */
[----:B------:R-:W-:Y:S02]  /*00f0*/  IMAD.MOV.U32 R17, RZ, RZ, R5 ;  /* 0x000000ffff117224 */ /* 0x000fe400078e0005 */
[----:B------:R-:W-:-:S08]  /*0100*/  IMAD R15, R13, 0x64, RZ ;  /* 0x000000640d0f7824 */ /* 0x000fd000078e02ff */
[----:B0---4-:R-:W-:Y:S05]  /*0110*/  @P0 BRA `(.L_x_0) ;  /* 0x0000000000e00947 */ /* 0x011fea0003800000 */
[----:B------:R-:W-:Y:S02]  /*0120*/  IADD3 R4, PT, PT, R11, -R10, RZ ;  /* 0x8000000a0b047210 */ /* 0x000fe40007ffe0ff */
[----:B------:R-:W-:Y:S02]  /*0130*/  PLOP3.LUT P0, PT, PT, PT, PT, 0x80, 0x8 ;  /* 0x000000000008781c */ /* 0x000fe40003f0f070 */
[----:B------:R-:W-:-:S13]  /*0140*/  ISETP.GT.AND P1, PT, R4, 0x3, PT ;  /* 0x000000030400780c */ /* 0x000fda0003f24270 */
[----:B------:R-:W-:Y:S05]  /*0150*/  @!P1 BRA `(.L_x_1) ;  /* 0x0000000000789947 */ /* 0x000fea0003800000 */
[----:B------:R-:W-:Y:S02]  /*0160*/  PLOP3.LUT P0, PT, PT, PT, PT, 0x8, 0x80 ;  /* 0x000000000080781c */ /* 0x000fe40003f0e170 */
[----:B------:R-:W-:-:S11]  /*0170*/  IADD3 R21, PT, PT, R10, 0x61, RZ ;  /* 0x000000610a157810 */ /* 0x000fd60007ffe0ff */
.L_x_2:
[----:B------:R-:W0:Y:S01]  /*0180*/  LDC.64 R4, c[0x0][0x380] ;  /* 0x0000e000ff047b82 */ /* 0x000e220000000a00 */
[C---:B------:R-:W-:Y:S01]  /*0190*/  VIADD R7, R15.reuse, 0x1 ;  /* 0x000000010f077836 */ /* 0x040fe20000000000 */
[C---:B------:R-:W-:Y:S01]  /*01a0*/  IADD3 R19, PT, PT, R15.reuse, 0x2, RZ ;  /* 0x000000020f137810 */ /* 0x040fe20007ffe0ff */
[----:B0-----:R-:W-:-:S04]  /*01b0*/  IMAD.WIDE.U32 R8, R15, 0x4, R4 ;  /* 0x000000040f087825 */ /* 0x001fc800078e0004 */
[--C-:B------:R-:W-:Y:S01]  /*01c0*/  IMAD.WIDE.U32 R6, R7, 0x4, R4.reuse ;  /* 0x0000000407067825 */ /* 0x100fe200078e0004 */
[----:B------:R0:W2:Y:S03]  /*01d0*/  LDG.E R23, desc[UR4][R8.64] ;  /* 0x0000000408177981 */ /* 0x0000a6000c1e1900 */
[----:B------:R-:W-:Y:S02]  /*01e0*/  IMAD.WIDE.U32 R18, R19, 0x4, R4 ;  /* 0x0000000413127825 */ /* 0x000fe400078e0004 */
[----:B------:R-:W3:Y:S04]  /*01f0*/  LDG.E R7, desc[UR4][R6.64] ;  /* 0x0000000406077981 */ /* 0x000ee8000c1e1900 */
[----:B------:R-:W4:Y:S01]  /*0200*/  LDG.E R19, desc[UR4][R18.64] ;  /* 0x0000000412137981 */ /* 0x000f22000c1e1900 */
[----:B0-----:R-:W-:Y:S01]  /*0210*/  MOV R8, R14 ;  /* 0x0000000e00087202 */ /* 0x001fe20000000f00 */
[----:B------:R-:W-:Y:S01]  /*0220*/  IMAD.MOV.U32 R9, RZ, RZ, R17 ;  /* 0x000000ffff097224 */ /* 0x000fe200078e0011 */
[----:B------:R-:W-:-:S04]  /*0230*/  IADD3 R17, PT, PT, R15, 0x3, RZ ;  /* 0x000000030f117810 */ /* 0x000fc80007ffe0ff */
[----:B------:R-:W2:Y:S01]  /*0240*/  LDG.E R14, desc[UR4][R8.64+0x4] ;  /* 0x00000404080e7981 */ /* 0x000ea2000c1e1900 */
[----:B------:R-:W-:-:S03]  /*0250*/  IMAD.WIDE.U32 R4, R17, 0x4, R4 ;  /* 0x0000000411047825 */ /* 0x000fc600078e0004 */
[----:B------:R-:W3:Y:S04]  /*0260*/  LDG.E R16, desc[UR4][R8.64+0x8] ;  /* 0x0000080408107981 */ /* 0x000ee8000c1e1900 */
[----:B------:R-:W4:Y:S04]  /*0270*/  LDG.E R17, desc[UR4][R8.64+0xc] ;  /* 0x00000c0408117981 */ /* 0x000f28000c1e1900 */
[----:B------:R-:W4:Y:S04]  /*0280*/  LDG.E R5, desc[UR4][R4.64] ;  /* 0x0000000404057981 */ /* 0x000f28000c1e1900 */
[----:B------:R-:W4:Y:S01]  /*0290*/  LDG.E R20, desc[UR4][R8.64+0x10] ;  /* 0x0000100408147981 */ /* 0x000f22000c1e1900 */
[----:B------:R-:W-:-:S04]  /*02a0*/  IADD3 R10, PT, PT, R10, 0x4, RZ ;  /* 0x000000040a0a7810 */ /* 0x000fc80007ffe0ff */
[----:B------:R-:W-:Y:S02]  /*02b0*/  ISETP.GE.AND P1, PT, R10, R21, PT ;  /* 0x000000150a00720c */ /* 0x000fe40003f26270 */
[----:B------:R-:W-:Y:S01]  /*02c0*/  IADD3 R15, PT, PT, R15, 0x4, RZ ;  /* 0x000000040f0f7810 */ /* 0x000fe20007ffe0ff */
[----:B--2--5:R-:W-:-:S04]  /*02d0*/  FFMA.FTZ R14, R23, R14, R12 ;  /* 0x0000000e170e7223 */ /* 0x024fc8000001000c */
[----:B---3--:R-:W-:Y:S01]  /*02e0*/  FFMA.FTZ R16, R7, R16, R14 ;  /* 0x0000001007107223 */ /* 0x008fe2000001000e */
[----:B------:R-:W-:-:S03]  /*02f0*/  IADD3 R14, P2, PT, R8, 0x10, RZ ;  /* 0x00000010080e7810 */ /* 0x000fc60007f5e0ff */
[----:B----4-:R-:W-:Y:S02]  /*0300*/  FFMA.FTZ R16, R19, R17, R16 ;  /* 0x0000001113107223 */ /* 0x010fe40000010010 */
[----:B------:R-:W-:Y:S02]  /*0310*/  IMAD.X R17, RZ, RZ, R9, P2 ;  /* 0x000000ffff117224 */ /* 0x000fe400010e0609 */
[----:B------:R-:W-:Y:S01]  /*0320*/  FFMA.FTZ R12, R5, R20, R16 ;  /* 0x00000014050c7223 */ /* 0x000fe20000010010 */
[----:B------:R-:W-:Y:S06]  /*0330*/  @!P1 BRA `(.L_x_2) ;  /* 0xfffffffc00909947 */ /* 0x000fec000383ffff */
.L_x_1:
[----:B------:R-:W-:-:S04]  /*0340*/  IADD3 R4, PT, PT, R11, -R10, RZ ;  /* 0x8000000a0b047210 */ /* 0x000fc80007ffe0ff */
[----:B------:R-:W-:-:S13]  /*0350*/  ISETP.GT.AND P1, PT, R4, 0x1, PT ;  /* 0x000000010400780c */ /* 0x000fda0003f24270 */
[----:B------:R-:W-:Y:S05]  /*0360*/  @!P1 BRA `(.L_x_3) ;  /* 0x0000000000449947 */ /* 0x000fea0003800000 */
[----:B------:R-:W0:Y:S01]  /*0370*/  LDC.64 R8, c[0x0][0x380] ;  /* 0x0000e000ff087b82 */ /* 0x000e220000000a00 */
[----:B------:R-:W-:Y:S01]  /*0380*/  IADD3 R19, PT, PT, R15, 0x1, RZ ;  /* 0x000000010f137810 */ /* 0x000fe20007ffe0ff */
[----:B------:R-:W-:Y:S01]  /*0390*/  IMAD.MOV.U32 R4, RZ, RZ, R14 ;  /* 0x000000ffff047224 */ /* 0x000fe200078e000e */
[----:B------:R-:W-:-:S05]  /*03a0*/  MOV R5, R17 ;  /* 0x0000001100057202 */ /* 0x000fca0000000f00 */
[----:B------:R-:W2:Y:S04]  /*03b0*/  LDG.E R16, desc[UR4][R4.64+0x4] ;  /* 0x0000040404107981 */ /* 0x000ea8000c1e1900 */
[----:B------:R-:W3:Y:S01]  /*03c0*/  LDG.E R18, desc[UR4][R4.64+0x8] ;  /* 0x0000080404127981 */ /* 0x000ee2000c1e1900 */
[----:B0-----:R-:W-:-:S04]  /*03d0*/  IMAD.WIDE.U32 R6, R15, 0x4, R8 ;  /* 0x000000040f067825 */ /* 0x001fc800078e0008 */
[----:B------:R-:W-:Y:S02]  /*03e0*/  IMAD.WIDE.U32 R8, R19, 0x4, R8 ;  /* 0x0000000413087825 */ /* 0x000fe400078e0008 */
[----:B------:R-:W2:Y:S04]  /*03f0*/  LDG.E R7, desc[UR4][R6.64] ;  /* 0x0000000406077981 */ /* 0x000ea8000c1e1900 */
[----:B------:R-:W3:Y:S01]  /*0400*/  LDG.E R9, desc[UR4][R8.64] ;  /* 0x0000000408097981 */ /* 0x000ee2000c1e1900 */
[----:B------:R-:W-:Y:S01]  /*0410*/  IADD3 R14, P1, PT, R14, 0x8, RZ ;  /* 0x000000080e0e7810 */ /* 0x000fe20007f3e0ff */
[----:B------:R-:W-:Y:S01]  /*0420*/  VIADD R15, R15, 0x2 ;  /* 0x000000020f0f7836 */ /* 0x000fe20000000000 */
[----:B------:R-:W-:Y:S02]  /*0430*/  PLOP3.LUT P0, PT, PT, PT, PT, 0x8, 0x80 ;  /* 0x000000000080781c */ /* 0x000fe40003f0e170 */
[----:B------:R-:W-:-:S02]  /*0440*/  IADD3 R10, PT, PT, R10, 0x2, RZ ;  /* 0x000000020a0a7810 */ /* 0x000fc40007ffe0ff */
[----:B------:R-:W-:Y:S01]  /*0450*/  IADD3.X R17, PT, PT, RZ, R17, RZ, P1, !PT ;  /* 0x00000011ff117210 */ /* 0x000fe20000ffe4ff */
[----:B--2--5:R-:W-:-:S04]  /*0460*/  FFMA.FTZ R12, R7, R16, R12 ;  /* 0x00000010070c7223 */ /* 0x024fc8000001000c */
[----:B---3--:R-:W-:-:S07]  /*0470*/  FFMA.FTZ R12, R9, R18, R12 ;  /* 0x00000012090c7223 */ /* 0x008fce000001000c */
.L_x_3:
[----:B------:R-:W-:-:S13]  /*0480*/  ISETP.NE.OR P0, PT, R10, R11, P0 ;  /* 0x0000000b0a00720c */ /* 0x000fda0000705670 */
[----:B------:R-:W-:Y:S05]  /*0490*/  @!P0 BRA `(.L_x_4) ;  /* 0x0000000000308947 */ /* 0x000fea0003800000 */
.L_x_0:
[----:B------:R-:W-:Y:S01]  /*04a0*/  IMAD.WIDE.U32 R6, R15, 0x4, R2 ;  /* 0x000000040f067825 */ /* 0x000fe200078e0002 */
[----:B------:R-:W-:Y:S02]  /*04b0*/  MOV R4, R14 ;  /* 0x0000000e00047202 */ /* 0x000fe40000000f00 */
[----:B------:R-:W-:-:S03]  /*04c0*/  MOV R5, R17 ;  /* 0x0000001100057202 */ /* 0x000fc60000000f00 */
[----:B------:R-:W2:Y:S04]  /*04d0*/  LDG.E R7, desc[UR4][R6.64] ;  /* 0x0000000406077981 */ /* 0x000ea8000c1e1900 */
[----:B------:R-:W2:Y:S01]  /*04e0*/  LDG.E R4, desc[UR4][R4.64+0x4] ;  /* 0x0000040404047981 */ /* 0x000ea2000c1e1900 */
[----:B------:R-:W-:Y:S01]  /*04f0*/  IADD3 R10, PT, PT, R10, 0x1, RZ ;  /* 0x000000010a0a7810 */ /* 0x000fe20007ffe0ff */
[----:B------:R-:W-:Y:S01]  /*0500*/  VIADD R15, R15, 0x1 ;  /* 0x000000010f0f7836 */ /* 0x000fe20000000000 */
[----:B------:R-:W-:Y:S02]  /*0510*/  IADD3 R14, P1, PT, R14, 0x4, RZ ;  /* 0x000000040e0e7810 */ /* 0x000fe40007f3e0ff */
[----:B------:R-:W-:Y:S02]  /*0520*/  ISETP.NE.AND P0, PT, R10, R11, PT ;  /* 0x0000000b0a00720c */ /* 0x000fe40003f05270 */
[----:B------:R-:W-:Y:S01]  /*0530*/  IADD3.X R17, PT, PT, RZ, R17, RZ, P1, !PT ;  /* 0x00000011ff117210 */ /* 0x000fe20000ffe4ff */
[----:B--2--5:R-:W-:-:S10]  /*0540*/  FFMA.FTZ R12, R7, R4, R12 ;  /* 0x00000004070c7223 */ /* 0x024fd4000001000c */
[----:B------:R-:W-:Y:S05]  /*0550*/  @P0 BRA `(.L_x_0) ;  /* 0xfffffffc00d00947 */ /* 0x000fea000383ffff */
.L_x_4:
[----:B-----5:R-:W0:Y:S01]  /*0560*/  F2F.F64.F32 R2, R12 ;  /* 0x0000000c00027310 */ /* 0x020e220000201800 */
[----:B------:R-:W-:Y:S01]  /*0570*/  UMOV UR6, 0x571f7693 ;  /* 0x571f769300067882 */ /* 0x000fe20000000000 */
[----:B------:R-:W-:Y:S02]  /*0580*/  UMOV UR7, 0x3fe55555 ;  /* 0x3fe5555500077882 */ /* 0x000fe40000000000 */
[----:B0-----:R-:W-:-:S06]  /*0590*/  DMUL R2, R2, UR6 ;  /* 0x0000000602027c28 */ /* 0x001fcc0008000000 */
[----:B------:R-:W0:Y:S08]  /*05a0*/  F2F.F32.F64 R6, |R2| ;  /* 0x4000000200067310 */ /* 0x000e300000301000 */
[----:B------:R1:W2:Y:S01]  /*05b0*/  F2F.F32.F64 R7, R2 ;  /* 0x0000000200077310 */ /* 0x0002a20000301000 */
[----:B0-----:R-:W-:-:S13]  /*05c0*/  FSETP.GE.FTZ.AND P0, PT, R6, 0.55000001192092895508, PT ;  /* 0x3f0ccccd0600780b */ /* 0x001fda0003f16000 */
[----:B-12---:R-:W-:Y:S05]  /*05d0*/  @!P0 BRA `(.L_x_5) ;  /* 0x0000000000408947 */ /* 0x006fea0003800000 */
[C---:B------:R-:W-:Y:S01]  /*05e0*/  FADD.FTZ R2, R6.reuse, R6 ;  /* 0x0000000606027221 */ /* 0x040fe20000010000 */
[----:B------:R-:W-:Y:S02]  /*05f0*/  MOV R4, 0x3f800000 ;  /* 0x3f80000000047802 */ /* 0x000fe40000000f00 */
[----:B------:R-:W-:Y:S01]  /*0600*/  FSETP.GE.FTZ.AND P0, PT, R6, 88, PT ;  /* 0x42b000000600780b */ /* 0x000fe20003f16000 */
[----:B------:R-:W-:-:S06]  /*0610*/  FMUL.FTZ R3, R2, 1.4426950216293334961 ;  /* 0x3fb8aa3b02037820 */ /* 0x000fcc0000410000 */
[----:B------:R-:W0:Y:S02]  /*0620*/  FRND.FTZ.TRUNC R3, R3 ;  /* 0x0000000300037307 */ /* 0x000e24000021d000 */
[----:B0-----:R-:W-:-:S06]  /*0630*/  FFMA.FTZ R2, R3, -0.693145751953125, R2 ;  /* 0xbf31720003027823 */ /* 0x001fcc0000010002 */
[----:B------:R-:W-:Y:S01]  /*0640*/  MUFU.EX2 R5, R3 ;  /* 0x0000000300057308 */ /* 0x000fe20000000800 */
[----:B------:R-:W-:-:S04]  /*0650*/  FFMA.FTZ R2, R3, -1.428606765330187045e-06, R2 ;  /* 0xb5bfbe8e03027823 */ /* 0x000fc80000010002 */
[----:B------:R-:W-:-:S06]  /*0660*/  FMUL.FTZ R2, R2, 1.4426950216293334961 ;  /* 0x3fb8aa3b02027820 */ /* 0x000fcc0000410000 */
[----:B------:R-:W0:Y:S02]  /*0670*/  MUFU.EX2 R2, R2 ;  /* 0x0000000200027308 */ /* 0x000e240000000800 */
[----:B0-----:R-:W-:-:S06]  /*0680*/  FFMA.FTZ R5, R2, R5, 1 ;  /* 0x3f80000002057423 */ /* 0x001fcc0000010005 */
[----:B------:R-:W0:Y:S02]  /*0690*/  MUFU.RCP R5, R5 ;  /* 0x0000000500057308 */ /* 0x000e240000001000 */
[----:B0-----:R-:W-:-:S05]  /*06a0*/  FFMA.FTZ R4, R5, -2, R4 ;  /* 0xc000000005047823 */ /* 0x001fca0000010004 */
[----:B------:R-:W-:-:S04]  /*06b0*/  FSEL R4, R4, 1, !P0 ;  /* 0x3f80000004047808 */ /* 0x000fc80004000000 */
[----:B------:R-:W-:Y:S01]  /*06c0*/  LOP3.LUT R6, R4, 0x80000000, R7, 0xf8, !PT ;  /* 0x8000000004067812 */ /* 0x000fe200078ef807 */
[----:B------:R-:W-:Y:S06]  /*06d0*/  BRA `(.L_x_6) ;  /* 0x0000000000247947 */ /* 0x000fec0003800000 */
.L_x_5:
[----:B------:R-:W-:Y:S01]  /*06e0*/  MOV R3, 0x3c86a81b ;  /* 0x3c86a81b00037802 */ /* 0x000fe20000000f00 */
[C---:B------:R-:W-:Y:S01]  /*06f0*/  FMUL.FTZ R2, R7.reuse, R7 ;  /* 0x0000000707027220 */ /* 0x040fe20000410000 */
[----:B------:R-:W-:-:S03]  /*0700*/  FSETP.NEU.FTZ.AND P0, PT, R7, RZ, PT ;  /* 0x000000ff0700720b */ /* 0x000fc60003f1d000 */
[----:B------:R-:W-:-:S04]  /*0710*/  FFMA.FTZ R3, R2, R3, -0.052671812474727630615 ;  /* 0xbd57be6602037423 */ /* 0x000fc80000010003 */
[----:B------:R-:W-:-:S04]  /*0720*/  FFMA.FTZ R3, R2, R3, 0.13320724666118621826 ;  /* 0x3e08677b02037423 */ /* 0x000fc80000010003 */
[----:B------:R-:W-:-:S04]  /*0730*/  FFMA.FTZ R3, R2, R3, -0.33332946896553039551 ;  /* 0xbeaaaa2902037423 */ /* 0x000fc80000010003 */
[----:B------:R-:W-:-:S04]  /*0740*/  FMUL.FTZ R3, R2, R3 ;  /* 0x0000000302037220 */ /* 0x000fc80000410000 */
[C-C-:B------:R-:W-:Y:S01]  /*0750*/  FFMA.FTZ R6, R7.reuse, R3, R7.reuse ;  /* 0x0000000307067223 */ /* 0x140fe20000010007 */
[----:B------:R-:W-:-:S07]  /*0760*/  @!P0 FADD.FTZ R6, R7, R7 ;  /* 0x0000000707068221 */ /* 0x000fce0000010000 */
.L_x_6:
[----:B------:R-:W0:Y:S01]  /*0770*/  F2F.F64.F32 R2, R6 ;  /* 0x0000000600027310 */ /* 0x000e220000201800 */
[----:B------:R-:W1:Y:S01]  /*0780*/  LDC.64 R4, c[0x0][0x390] ;  /* 0x0000e400ff047b82 */ /* 0x000e620000000a00 */
[----:B------:R-:W-:Y:S01]  /*0790*/  UMOV UR6, 0x8ef34d6a ;  /* 0x8ef34d6a00067882 */ /* 0x000fe20000000000 */
[----:B------:R-:W-:Y:S01]  /*07a0*/  UMOV UR7, 0x3ffb7453 ;  /* 0x3ffb745300077882 */ /* 0x000fe20000000000 */
[----:B------:R-:W-:Y:S01]  /*07b0*/  IMAD R13, R13, 0xa, R0 ;  /* 0x0000000a0d0d7824 */ /* 0x000fe200078e0200 */
[----:B0-----:R-:W-:-:S10]  /*07c0*/  DMUL R2, R2, UR6 ;  /* 0x0000000602027c28 */ /* 0x001fd40008000000 */
[----:B------:R-:W0:Y:S01]  /*07d0*/  F2F.F32.F64 R3, R2 ;  /* 0x0000000200037310 */ /* 0x000e220000301000 */
[----:B-1----:R-:W-:-:S05]  /*07e0*/  IMAD.WIDE.U32 R4, R13, 0x4, R4 ;  /* 0x000000040d047825 */ /* 0x002fca00078e0004 */
[----:B0-----:R-:W-:Y:S01]  /*07f0*/  STG.E desc[UR4][R4.64], R3 ;  /* 0x0000000304007986 */ /* 0x001fe2000c101904 */
[----:B------:R-:W-:Y:S05]  /*0800*/  EXIT ;  /* 0x000000000000794d */ /* 0x000fea0003800000 */
.L_x_7:
[----:B------:R-:W-:-:S00]  /*0810*/  BRA `(.L_x_7) ;  /* 0xfffffffc00fc7947 */ /* 0x000fc0000383ffff */
[----:B------:R-:W-:-:S00]  /*0820*/  NOP ;  /* 0x0000000000007918 */ /* 0x000fc00000000000 */
        /* <DEDUP_REMOVED lines=13> */
.L_x_34:


//--------------------- .text._Z17executeThirdLayerPfS_S_ --------------------------
	.section	.text._Z17executeThirdLayerPfS_S_,"ax",@progbits
	.align	128
.text._Z17executeThirdLayerPfS_S_:
        .type           _Z17executeThirdLayerPfS_S_,@function
        .size           _Z17executeThirdLayerPfS_S_,(.L_x_35 - _Z17executeThirdLayerPfS_S_)
        .other          _Z17executeThirdLayerPfS_S_,@"STO_CUDA_ENTRY STV_DEFAULT"
_Z17executeThirdLayerPfS_S_:
[----:B------:R-:W-:Y:S01]  /*0000*/  LDC R1, c[0x0][0x37c] ;  /* 0x0000df00ff017b82 */ /* 0x000fe20000000800 */
[----:B------:R-:W0:Y:S07]  /*0010*/  S2R R0, SR_CTAID.X ;  /* 0x0000000000007919 */ /* 0x000e2e0000002500 */
[----:B------:R-:W1:Y:S01]  /*0020*/  LDC.64 R4, c[0x0][0x388] ;  /* 0x0000e200ff047b82 */ /* 0x000e620000000a00 */
[----:B------:R-:W2:Y:S01]  /*0030*/  LDCU.64 UR4, c[0x0][0x358] ;  /* 0x00006b00ff0477ac */ /* 0x000ea20008000a00 */
[----:B------:R-:W3:Y:S06]  /*0040*/  S2R R13, SR_CTAID.Y ;  /* 0x00000000000d7919 */ /* 0x000eec0000002600 */
[----:B------:R-:W4:Y:S01]  /*0050*/  LDC.64 R2, c[0x0][0x380] ;  /* 0x0000e000ff027b82 */ /* 0x000f220000000a00 */
[----:B0-----:R-:W-:-:S05]  /*0060*/  LOP3.LUT R0, R0, 0xffff, RZ, 0xc0, !PT ;  /* 0x0000ffff00007812 */ /* 0x001fca00078ec0ff */
[----:B------:R-:W-:Y:S01]  /*0070*/  IMAD R10, R0, 0x4e3, RZ ;  /* 0x000004e3000a7824 */ /* 0x000fe200078e02ff */
[----:B---3--:R-:W-:-:S03]  /*0080*/  LOP3.LUT R13, R13, 0xffff, RZ, 0xc0, !PT ;  /* 0x0000ffff0d0d7812 */ /* 0x008fc600078ec0ff */
[C---:B-1----:R-:W-:Y:S01]  /*0090*/  IMAD.WIDE R4, R10.reuse, 0x4, R4 ;  /* 0x000000040a047825 */ /* 0x042fe200078e0204 */
[----:B------:R-:W-:-:S04]  /*00a0*/  IADD3 R11, PT, PT, R10, 0x4e2, RZ ;  /* 0x000004e20a0b7810 */ /* 0x000fc80007ffe0ff */
[----:B------:R-:W-:Y:S01]  /*00b0*/  ISETP.GE.AND P0, PT, R10, R11, PT ;  /* 0x0000000b0a00720c */ /* 0x000fe20003f06270 */
[----:B--2---:R0:W5:Y:S01]  /*00c0*/  LDG.E R12, desc[UR4][R4.64] ;  /* 0x00000004040c7981 */ /* 0x004162000c1e1900 */
[----:B------:R-:W-:Y:S01]  /*00d0*/  MOV R14, R4 ;  /* 0x00000004000e7202 */ /* 0x000fe20000000f00 */
[----:B------:R-:W-:Y:S01]  /*00e0*/  IMAD R15, R13, 0x4e2, RZ ;  /* 0x000004e20d0f7824 */ /* 0x000fe200078e02ff */
[----:B------:R-:W-:-:S09]  /*00f0*/  MOV R17, R5 ;  /* 0x0000000500117202 */ /* 0x000fd20000000f00 */
[----:B0---4-:R-:W-:Y:S05]  /*0100*/  @P0 BRA `(.L_x_8) ;  /* 0x0000000000e00947 */ /* 0x011fea0003800000 */
[----:B------:R-:W-:Y:S01]  /*0110*/  IMAD.IADD R4, R11, 0x1, -R10 ;  /* 0x000000010b047824 */ /* 0x000fe200078e0a0a */
[----:B------:R-:W-:-:S04]  /*0120*/  PLOP3.LUT P0, PT, PT, PT, PT, 0x80, 0x8 ;  /* 0x000000000008781c */ /* 0x000fc80003f0f070 */
[----:B------:R-:W-:-:S13]  /*0130*/  ISETP.GT.AND P1, PT, R4, 0x3, PT ;  /* 0x000000030400780c */ /* 0x000fda0003f24270 */
[----:B------:R-:W-:Y:S05]  /*0140*/  @!P1 BRA `(.L_x_9) ;  /* 0x0000000000789947 */ /* 0x000fea0003800000 */
[----:B------:R-:W-:Y:S02]  /*0150*/  PLOP3.LUT P0, PT, PT, PT, PT, 0x8, 0x80 ;  /* 0x000000000080781c */ /* 0x000fe40003f0e170 */
[----:B------:R-:W-:-:S11]  /*0160*/  IADD3 R21, PT, PT, R10, 0x4df, RZ ;  /* 0x000004df0a157810 */ /* 0x000fd60007ffe0ff */
.L_x_10:
[----:B------:R-:W0:Y:S01]  /*0170*/  LDC.64 R4, c[0x0][0x380] ;  /* 0x0000e000ff047b82 */ /* 0x000e220000000a00 */
[C---:B------:R-:W-:Y:S02]  /*0180*/  IADD3 R7, PT, PT, R15.reuse, 0x1, RZ ;  /* 0x000000010f077810 */ /* 0x040fe40007ffe0ff */
[C---:B------:R-:W-:Y:S01]  /*0190*/  IADD3 R19, PT, PT, R15.reuse, 0x2, RZ ;  /* 0x000000020f137810 */ /* 0x040fe20007ffe0ff */
[----:B0-----:R-:W-:-:S04]  /*01a0*/  IMAD.WIDE.U32 R8, R15, 0x4, R4 ;  /* 0x000000040f087825 */ /* 0x001fc800078e0004 */
[--C-:B------:R-:W-:Y:S01]  /*01b0*/  IMAD.WIDE.U32 R6, R7, 0x4, R4.reuse ;  /* 0x0000000407067825 */ /* 0x100fe200078e0004 */
[----:B------:R0:W2:Y:S03]  /*01c0*/  LDG.E R23, desc[UR4][R8.64] ;  /* 0x0000000408177981 */ /* 0x0000a6000c1e1900 */
[----:B------:R-:W-:Y:S02]  /*01d0*/  IMAD.WIDE.U32 R18, R19, 0x4, R4 ;  /* 0x0000000413127825 */ /* 0x000fe400078e0004 */
[----:B------:R-:W3:Y:S04]  /*01e0*/  LDG.E R7, desc[UR4][R6.64] ;  /* 0x0000000406077981 */ /* 0x000ee8000c1e1900 */
[----:B------:R-:W4:Y:S01]  /*01f0*/  LDG.E R19, desc[UR4][R18.64] ;  /* 0x0000000412137981 */ /* 0x000f22000c1e1900 */
[----:B0-----:R-:W-:Y:S01]  /*0200*/  IMAD.MOV.U32 R8, RZ, RZ, R14 ;  /* 0x000000ffff087224 */ /* 0x001fe200078e000e */
[----:B------:R-:W-:-:S02]  /*0210*/  MOV R9, R17 ;  /* 0x0000001100097202 */ /* 0x000fc40000000f00 */
[----:B------:R-:W-:-:S03]  /*0220*/  IADD3 R17, PT, PT, R15, 0x3, RZ ;  /* 0x000000030f117810 */ /* 0x000fc60007ffe0ff */
[----:B------:R-:W2:Y:S02]  /*0230*/  LDG.E R14, desc[UR4][R8.64+0x4] ;  /* 0x00000404080e7981 */ /* 0x000ea4000c1e1900 */
[----:B------:R-:W-:Y:S02]  /*0240*/  IMAD.WIDE.U32 R4, R17, 0x4, R4 ;  /* 0x0000000411047825 */ /* 0x000fe400078e0004 */
        /* <DEDUP_REMOVED lines=14> */
.L_x_9:
        /* <DEDUP_REMOVED lines=20> */
.L_x_11:
[----:B------:R-:W-:-:S13]  /*0470*/  ISETP.NE.OR P0, PT, R10, R11, P0 ;  /* 0x0000000b0a00720c */ /* 0x000fda0000705670 */
[----:B------:R-:W-:Y:S05]  /*0480*/  @!P0 BRA `(.L_x_12) ;  /* 0x0000000000308947 */ /* 0x000fea0003800000 */
.L_x_8:
        /* <DEDUP_REMOVED lines=12> */
.L_x_12:
        /* <DEDUP_REMOVED lines=24> */
.L_x_13:
        /* <DEDUP_REMOVED lines=9> */
.L_x_14:
        /* <DEDUP_REMOVED lines=10> */
.L_x_15:
        /* <DEDUP_REMOVED lines=16> */
.L_x_35:


//--------------------- .text._Z18executeSecondLayerPfS_S_ --------------------------
	.section	.text._Z18executeSecondLayerPfS_S_,"ax",@progbits
	.align	128
.text._Z18executeSecondLayerPfS_S_:
        .type           _Z18executeSecondLayerPfS_S_,@function
        .size           _Z18executeSecondLayerPfS_S_,(.L_x_36 - _Z18executeSecondLayerPfS_S_)
        .other          _Z18executeSecondLayerPfS_S_,@"STO_CUDA_ENTRY STV_DEFAULT"
_Z18executeSecondLayerPfS_S_:
[----:B------:R-:W-:Y:S01]  /*0000*/  LDC R1, c[0x0][0x37c] ;  /* 0x0000df00ff017b82 */ /* 0x000fe20000000800 */
[----:B------:R-:W0:Y:S07]  /*0010*/  S2R R0, SR_CTAID.X ;  /* 0x0000000000007919 */ /* 0x000e2e0000002500 */
[----:B------:R-:W1:Y:S01]  /*0020*/  LDC.64 R2, c[0x0][0x388] ;  /* 0x0000e200ff027b82 */ /* 0x000e620000000a00 */
[----:B------:R-:W2:Y:S01]  /*0030*/  LDCU.64 UR4, c[0x0][0x358] ;  /* 0x00006b00ff0477ac */ /* 0x000ea20008000a00 */
[----:B0-----:R-:W-:-:S05]  /*0040*/  LOP3.LUT R0, R0, 0xffff, RZ, 0xc0, !PT ;  /* 0x0000ffff00007812 */ /* 0x001fca00078ec0ff */
[----:B------:R-:W-:-:S04]  /*0050*/  IMAD R15, R0, 0x9c, RZ ;  /* 0x0000009c000f7824 */ /* 0x000fc800078e02ff */
[----:B-1----:R-:W-:-:S05]  /*0060*/  IMAD.WIDE R2, R15, 0x4, R2 ;  /* 0x000000040f027825 */ /* 0x002fca00078e0202 */
[----:B--2---:R0:W5:Y:S01]  /*0070*/  LDG.E R8, desc[UR4][R2.64] ;  /* 0x0000000402087981 */ /* 0x004162000c1e1900 */
[C---:B------:R-:W-:Y:S01]  /*0080*/  IADD3 R12, PT, PT, R15.reuse, 0x96, RZ ;  /* 0x000000960f0c7810 */ /* 0x040fe20007ffe0ff */
[----:B------:R-:W-:Y:S01]  /*0090*/  UMOV UR7, 0x64 ;  /* 0x0000006400077882 */ /* 0x000fe20000000000 */
[----:B------:R-:W1:Y:S02]  /*00a0*/  S2R R11, SR_TID.X ;  /* 0x00000000000b7919 */ /* 0x000e640000002100 */
[----:B------:R-:W-:Y:S01]  /*00b0*/  ISETP.GE.AND P0, PT, R15, R12, PT ;  /* 0x0000000c0f00720c */ /* 0x000fe20003f06270 */
[----:B------:R-:W2:Y:S01]  /*00c0*/  S2R R13, SR_TID.Y ;  /* 0x00000000000d7919 */ /* 0x000ea20000002200 */
[----:B------:R-:W3:Y:S01]  /*00d0*/  S2R R14, SR_CTAID.Y ;  /* 0x00000000000e7919 */ /* 0x000ee20000002600 */
[----:B-1----:R-:W-:Y:S02]  /*00e0*/  LOP3.LUT R11, R11, 0xffff, RZ, 0xc0, !PT ;  /* 0x0000ffff0b0b7812 */ /* 0x002fe400078ec0ff */
[----:B--2---:R-:W-:-:S02]  /*00f0*/  LOP3.LUT R13, R13, 0xffff, RZ, 0xc0, !PT ;  /* 0x0000ffff0d0d7812 */ /* 0x004fc400078ec0ff */
[----:B------:R-:W-:Y:S02]  /*0100*/  SGXT R4, R11, 0x18 ;  /* 0x000000180b04781a */ /* 0x000fe40000000200 */
[----:B---3--:R-:W-:-:S03]  /*0110*/  LOP3.LUT R14, R14, 0xffff, RZ, 0xc0, !PT ;  /* 0x0000ffff0e0e7812 */ /* 0x008fc600078ec0ff */
[----:B------:R-:W-:-:S05]  /*0120*/  IMAD R4, R13, 0xd, R4 ;  /* 0x0000000d0d047824 */ /* 0x000fca00078e0204 */
[----:B------:R-:W-:Y:S01]  /*0130*/  SHF.L.U32 R16, R4, 0x1, RZ ;  /* 0x0000000104107819 */ /* 0x000fe200000006ff */
[----:B0-----:R-:W-:Y:S06]  /*0140*/  @P0 BRA `(.L_x_16) ;  /* 0x0000000800740947 */ /* 0x001fec0003800000 */
[----:B------:R-:W-:Y:S02]  /*0150*/  IADD3 R4, PT, PT, R12, -R15, RZ ;  /* 0x8000000f0c047210 */ /* 0x000fe40007ffe0ff */
[----:B------:R-:W-:Y:S02]  /*0160*/  PLOP3.LUT P0, PT, PT, PT, PT, 0x80, 0x8 ;  /* 0x000000000008781c */ /* 0x000fe40003f0f070 */
[----:B------:R-:W-:-:S13]  /*0170*/  ISETP.GT.AND P1, PT, R4, 0x12, PT ;  /* 0x000000120400780c */ /* 0x000fda0003f24270 */
[----:B------:R-:W-:Y:S05]  /*0180*/  @!P1 BRA `(.L_x_17) ;  /* 0x0000000400889947 */ /* 0x000fea0003800000 */
[----:B------:R-:W-:Y:S02]  /*0190*/  PLOP3.LUT P0, PT, PT, PT, PT, 0x8, 0x80 ;  /* 0x000000000080781c */ /* 0x000fe40003f0e170 */
[----:B------:R-:W-:-:S11]  /*01a0*/  IADD3 R10, PT, PT, R15, 0x84, RZ ;  /* 0x000000840f0a7810 */ /* 0x000fd60007ffe0ff */
.L_x_18:
[----:B------:R-:W0:Y:S01]  /*01b0*/  LDCU UR6, c[0x3][UR7] ;  /* 0x00c00000070677ac */ /* 0x000e220008000800 */
[----:B------:R-:W1:Y:S01]  /*01c0*/  LDC.64 R4, c[0x0][0x380] ;  /* 0x0000e000ff047b82 */ /* 0x000e620000000a00 */
[----:B------:R-:W2:Y:S04]  /*01d0*/  LDG.E R25, desc[UR4][R2.64+0x4] ;  /* 0x0000040402197981 */ /* 0x000ea8000c1e1900 */
[----:B------:R-:W3:Y:S04]  /*01e0*/  LDG.E R6, desc[UR4][R2.64+0x8] ;  /* 0x0000080402067981 */ /* 0x000ee8000c1e1900 */
[----:B------:R-:W4:Y:S04]  /*01f0*/  LDG.E R17, desc[UR4][R2.64+0xc] ;  /* 0x00000c0402117981 */ /* 0x000f28000c1e1900 */
[----:B------:R-:W4:Y:S01]  /*0200*/  LDG.E R23, desc[UR4][R2.64+0x10] ;  /* 0x0000100402177981 */ /* 0x000f22000c1e1900 */
[----:B0-----:R-:W-:-:S03]  /*0210*/  IADD3 R7, PT, PT, R16, UR6, RZ ;  /* 0x0000000610077c10 */ /* 0x001fc6000fffe0ff */
[----:B------:R-:W4:Y:S02]  /*0220*/  LDG.E R20, desc[UR4][R2.64+0x14] ;  /* 0x0000140402147981 */ /* 0x000f24000c1e1900 */
[----:B------:R-:W-:Y:S02]  /*0230*/  IMAD R7, R14, 0x3f6, R7 ;  /* 0x000003f60e077824 */ /* 0x000fe400078e0207 */
[----:B------:R-:W4:Y:S02]  /*0240*/  LDG.E R27, desc[UR4][R2.64+0x18] ;  /* 0x00001804021b7981 */ /* 0x000f24000c1e1900 */
[----:B-1----:R-:W-:-:S05]  /*0250*/  IMAD.WIDE.U32 R18, R7, 0x4, R4 ;  /* 0x0000000407127825 */ /* 0x002fca00078e0004 */
[----:B------:R-:W2:Y:S04]  /*0260*/  LDG.E R9, desc[UR4][R18.64] ;  /* 0x0000000412097981 */ /* 0x000ea8000c1e1900 */
[----:B------:R-:W3:Y:S04]  /*0270*/  LDG.E R7, desc[UR4][R18.64+0x2a4] ;  /* 0x0002a40412077981 */ /* 0x000ee8000c1e1900 */
[----:B------:R-:W4:Y:S04]  /*0280*/  LDG.E R26, desc[UR4][R18.64+0x548] ;  /* 0x00054804121a7981 */ /* 0x000f28000c1e1900 */
[----:B------:R-:W4:Y:S04]  /*0290*/  LDG.E R24, desc[UR4][R18.64+0x7ec] ;  /* 0x0007ec0412187981 */ /* 0x000f28000c1e1900 */
[----:B------:R-:W4:Y:S04]  /*02a0*/  LDG.E R21, desc[UR4][R18.64+0xa90] ;  /* 0x000a900412157981 */ /* 0x000f28000c1e1900 */
[----:B------:R-:W4:Y:S01]  /*02b0*/  LDG.E R22, desc[UR4][R18.64+0xd34] ;  /* 0x000d340412167981 */ /* 0x000f22000c1e1900 */
[----:B------:R-:W0:Y:S03]  /*02c0*/  LDCU UR6, c[0x3][UR7+0x4] ;  /* 0x00c00080070677ac */ /* 0x000e260008000800 */
[----:B------:R-:W4:Y:S01]  /*02d0*/  LDG.E R19, desc[UR4][R2.64+0x2c] ;  /* 0x00002c0402137981 */ /* 0x000f22000c1e1900 */
[----:B0-----:R-:W-:Y:S01]  /*02e0*/  IADD3 R29, PT, PT, R16, UR6, RZ ;  /* 0x00000006101d7c10 */ /* 0x001fe2000fffe0ff */
[----:B--2--5:R-:W-:-:S04]  /*02f0*/  FFMA.FTZ R25, R9, R25, R8 ;  /* 0x0000001909197223 */ /* 0x024fc80000010008 */
[----:B------:R-:W-:-:S04]  /*0300*/  IMAD R9, R14, 0x3f6, R29 ;  /* 0x000003f60e097824 */ /* 0x000fc800078e021d */
[----:B------:R-:W-:-:S04]  /*0310*/  IMAD.WIDE.U32 R8, R9, 0x4, R4 ;  /* 0x0000000409087825 */ /* 0x000fc800078e0004 */
[----:B---3--:R-:W-:Y:S02]  /*0320*/  FFMA.FTZ R28, R6, R7, R25 ;  /* 0x00000007061c7223 */ /* 0x008fe40000010019 */
[----:B------:R-:W2:Y:S04]  /*0330*/  LDG.E R6, desc[UR4][R2.64+0x1c] ;  /* 0x00001c0402067981 */ /* 0x000ea8000c1e1900 */
[----:B------:R-:W2:Y:S01]  /*0340*/  LDG.E R7, desc[UR4][R8.64] ;  /* 0x0000000408077981 */ /* 0x000ea2000c1e1900 */
[----:B----4-:R-:W-:-:S03]  /*0350*/  FFMA.FTZ R26, R17, R26, R28 ;  /* 0x0000001a111a7223 */ /* 0x010fc6000001001c */
[----:B------:R-:W3:Y:S01]  /*0360*/  LDG.E R17, desc[UR4][R2.64+0x20] ;  /* 0x0000200402117981 */ /* 0x000ee2000c1e1900 */
[----:B------:R-:W-:-:S03]  /*0370*/  FFMA.FTZ R23, R23, R24, R26 ;  /* 0x0000001817177223 */ /* 0x000fc6000001001a */
[----:B------:R-:W3:Y:S01]  /*0380*/  LDG.E R18, desc[UR4][R8.64+0x2a4] ;  /* 0x0002a40408127981 */ /* 0x000ee2000c1e1900 */
[----:B------:R-:W-:-:S03]  /*0390*/  FFMA.FTZ R20, R20, R21, R23 ;  /* 0x0000001514147223 */ /* 0x000fc60000010017 */
[----:B------:R-:W4:Y:S04]  /*03a0*/  LDG.E R25, desc[UR4][R2.64+0x24] ;  /* 0x0000240402197981 */ /* 0x000f28000c1e1900 */
[----:B------:R-:W4:Y:S01]  /*03b0*/  LDG.E R26, desc[UR4][R8.64+0x548] ;  /* 0x00054804081a7981 */ /* 0x000f22000c1e1900 */
[----:B------:R-:W-:-:S03]  /*03c0*/  FFMA.FTZ R28, R27, R22, R20 ;  /* 0x000000161b1c7223 */ /* 0x000fc60000010014 */
[----:B------:R-:W4:Y:S04]  /*03d0*/  LDG.E R23, desc[UR4][R2.64+0x28] ;  /* 0x0000280402177981 */ /* 0x000f28000c1e1900 */
[----:B------:R-:W4:Y:S04]  /*03e0*/  LDG.E R24, desc[UR4][R8.64+0x7ec] ;  /* 0x0007ec0408187981 */ /* 0x000f28000c1e1900 */
[----:B------:R-:W4:Y:S04]  /*03f0*/  LDG.E R20, desc[UR4][R8.64+0xa90] ;  /* 0x000a900408147981 */ /* 0x000f28000c1e1900 */
[----:B------:R-:W4:Y:S04]  /*0400*/  LDG.E R22, desc[UR4][R8.64+0xd34] ;  /* 0x000d340408167981 */ /* 0x000f28000c1e1900 */
[----:B------:R-:W4:Y:S01]  /*0410*/  LDG.E R21, desc[UR4][R2.64+0x30] ;  /* 0x0000300402157981 */ /* 0x000f22000c1e1900 */
[----:B------:R-:W0:Y:S03]  /*0420*/  LDCU UR6, c[0x3][UR7+0x8] ;  /* 0x00c00100070677ac */ /* 0x000e260008000800 */
[----:B------:R-:W4:Y:S01]  /*0430*/  LDG.E R9, desc[UR4][R2.64+0x38] ;  /* 0x0000380402097981 */ /* 0x000f22000c1e1900 */
[----:B0-----:R-:W-:Y:S01]  /*0440*/  IADD3 R27, PT, PT, R16, UR6, RZ ;  /* 0x00000006101b7c10 */ /* 0x001fe2000fffe0ff */
[----:B--2---:R-:W-:-:S04]  /*0450*/  FFMA.FTZ R28, R7, R6, R28 ;  /* 0x00000006071c7223 */ /* 0x004fc8000001001c */
        /* <DEDUP_REMOVED lines=8> */
[----:B------:R-:W4:Y:S04]  /*04e0*/  LDG.E R24, desc[UR4][R2.64+0x3c] ;  /* 0x00003c0402187981 */ /* 0x000f28000c1e1900 */
[----:B------:R-:W4:Y:S01]  /*04f0*/  LDG.E R23, desc[UR4][R6.64+0x548] ;  /* 0x0005480406177981 */ /* 0x000f22000c1e1900 */
[----:B------:R-:W-:-:S03]  /*0500*/  FFMA.FTZ R26, R19, R20, R26 ;  /* 0x00000014131a7223 */ /* 0x000fc6000001001a */
[----:B------:R-:W4:Y:S04]  /*0510*/  LDG.E R20, desc[UR4][R2.64+0x40] ;  /* 0x0000400402147981 */ /* 0x000f28000c1e1900 */
[----:B------:R-:W4:Y:S01]  /*0520*/  LDG.E R19, desc[UR4][R6.64+0x7ec] ;  /* 0x0007ec0406137981 */ /* 0x000f22000c1e1900 */
[----:B------:R-:W-:-:S03]  /*0530*/  FFMA.FTZ R27, R21, R22, R26 ;  /* 0x00000016151b7223 */ /* 0x000fc6000001001a */
[----:B------:R-:W4:Y:S04]  /*0540*/  LDG.E R22, desc[UR4][R2.64+0x44] ;  /* 0x0000440402167981 */ /* 0x000f28000c1e1900 */
[----:B------:R-:W4:Y:S01]  /*0550*/  LDG.E R21, desc[UR4][R6.64+0xa90] ;  /* 0x000a900406157981 */ /* 0x000f22000c1e1900 */
[----:B------:R-:W0:Y:S03]  /*0560*/  LDCU UR6, c[0x3][UR7+0xc] ;  /* 0x00c00180070677ac */ /* 0x000e260008000800 */
[----:B------:R-:W4:Y:S01]  /*0570*/  LDG.E R26, desc[UR4][R2.64+0x48] ;  /* 0x00004804021a7981 */ /* 0x000f22000c1e1900 */
[----:B0-----:R-:W-:-:S05]  /*0580*/  IADD3 R25, PT, PT, R16, UR6, RZ ;  /* 0x0000000610197c10 */ /* 0x001fca000fffe0ff */
[----:B------:R-:W-:-:S04]  /*0590*/  IMAD R25, R14, 0x3f6, R25 ;  /* 0x000003f60e197824 */ /* 0x000fc800078e0219 */
[----:B------:R-:W-:Y:S02]  /*05a0*/  IMAD.WIDE.U32 R4, R25, 0x4, R4 ;  /* 0x0000000419047825 */ /* 0x000fe400078e0004 */
[----:B------:R-:W4:Y:S04]  /*05b0*/  LDG.E R25, desc[UR4][R6.64+0xd34] ;  /* 0x000d340406197981 */ /* 0x000f28000c1e1900 */
[----:B------:R-:W4:Y:S04]  /*05c0*/  LDG.E R6, desc[UR4][R2.64+0x58] ;  /* 0x0000580402067981 */ /* 0x000f28000c1e1900 */
[----:B------:R-:W4:Y:S01]  /*05d0*/  LDG.E R7, desc[UR4][R4.64+0x7ec] ;  /* 0x0007ec0404077981 */ /* 0x000f22000c1e1900 */
[----:B--2---:R-:W-:-:S03]  /*05e0*/  FFMA.FTZ R28, R18, R17, R27 ;  /* 0x00000011121c7223 */ /* 0x004fc6000001001b */
[----:B------:R-:W2:Y:S01]  /*05f0*/  LDG.E R17, desc[UR4][R2.64+0x4c] ;  /* 0x00004c0402117981 */ /* 0x000ea2000c1e1900 */
[----:B---3--:R-:W-:-:S03]  /*0600*/  FFMA.FTZ R27, R9, R8, R28 ;  /* 0x00000008091b7223 */ /* 0x008fc6000001001c */
[----:B------:R-:W2:Y:S04]  /*0610*/  LDG.E R18, desc[UR4][R4.64] ;  /* 0x0000000404127981 */ /* 0x000ea8000c1e1900 */
[----:B------:R-:W3:Y:S04]  /*0620*/  LDG.E R8, desc[UR4][R2.64+0x50] ;  /* 0x0000500402087981 */ /* 0x000ee8000c1e1900 */
[----:B------:R-:W3:Y:S01]  /*0630*/  LDG.E R9, desc[UR4][R4.64+0x2a4] ;  /* 0x0002a40404097981 */ /* 0x000ee2000c1e1900 */
[----:B----4-:R-:W-:-:S03]  /*0640*/  FFMA.FTZ R27, R24, R23, R27 ;  /* 0x00000017181b7223 */ /* 0x010fc6000001001b */
[----:B------:R-:W4:Y:S04]  /*0650*/  LDG.E R23, desc[UR4][R2.64+0x54] ;  /* 0x0000540402177981 */ /* 0x000f28000c1e1900 */
[----:B------:R-:W4:Y:S01]  /*0660*/  LDG.E R24, desc[UR4][R4.64+0x548] ;  /* 0x0005480404187981 */ /* 0x000f22000c1e1900 */
[----:B------:R-:W-:-:S03]  /*0670*/  FFMA.FTZ R19, R20, R19, R27 ;  /* 0x0000001314137223 */ /* 0x000fc6000001001b */
[----:B------:R-:W4:Y:S01]  /*0680*/  LDG.E R20, desc[UR4][R2.64+0x5c] ;  /* 0x00005c0402147981 */ /* 0x000f22000c1e1900 */
[----:B------:R-:W-:-:S03]  /*0690*/  FFMA.FTZ R27, R22, R21, R19 ;  /* 0x00000015161b7223 */ /* 0x000fc60000010013 */
[----:B------:R-:W4:Y:S04]  /*06a0*/  LDG.E R19, desc[UR4][R4.64+0xa90] ;  /* 0x000a900404137981 */ /* 0x000f28000c1e1900 */
[----:B------:R-:W4:Y:S04]  /*06b0*/  LDG.E R22, desc[UR4][R4.64+0xd34] ;  /* 0x000d340404167981 */ /* 0x000f28000c1e1900 */
[----:B------:R0:W4:Y:S01]  /*06c0*/  LDG.E R21, desc[UR4][R2.64+0x60] ;  /* 0x0000600402157981 */ /* 0x000122000c1e1900 */
[----:B------:R-:W-:-:S04]  /*06d0*/  IADD3 R15, PT, PT, R15, 0x18, RZ ;  /* 0x000000180f0f7810 */ /* 0x000fc80007ffe0ff */
[----:B------:R-:W-:Y:S01]  /*06e0*/  ISETP.GE.AND P1, PT, R15, R10, PT ;  /* 0x0000000a0f00720c */ /* 0x000fe20003f26270 */
[----:B------:R-:W-:Y:S01]  /*06f0*/  FFMA.FTZ R25, R26, R25, R27 ;  /* 0x000000191a197223 */ /* 0x000fe2000001001b */
[----:B------:R-:W-:-:S03]  /*0700*/  UIADD3 UR7, UPT, UPT, UR7, 0x10, URZ ;  /* 0x0000001007077890 */ /* 0x000fc6000fffe0ff */
[----:B--2---:R-:W-:-:S04]  /*0710*/  FFMA.FTZ R17, R18, R17, R25 ;  /* 0x0000001112117223 */ /* 0x004fc80000010019 */
[----:B---3--:R-:W-:-:S04]  /*0720*/  FFMA.FTZ R8, R8, R9, R17 ;  /* 0x0000000908087223 */ /* 0x008fc80000010011 */
[----:B----4-:R-:W-:-:S04]  /*0730*/  FFMA.FTZ R23, R23, R24, R8 ;  /* 0x0000001817177223 */ /* 0x010fc80000010008 */
[----:B------:R-:W-:Y:S01]  /*0740*/  FFMA.FTZ R7, R6, R7, R23 ;  /* 0x0000000706077223 */ /* 0x000fe20000010017 */
[----:B------:R-:W-:-:S03]  /*0750*/  IADD3 R6, P2, PT, R2, 0x60, RZ ;  /* 0x0000006002067810 */ /* 0x000fc60007f5e0ff */
[----:B------:R-:W-:Y:S01]  /*0760*/  FFMA.FTZ R20, R20, R19, R7 ;  /* 0x0000001314147223 */ /* 0x000fe20000010007 */
[----:B0-----:R-:W-:Y:S02]  /*0770*/  IADD3.X R3, PT, PT, RZ, R3, RZ, P2, !PT ;  /* 0x00000003ff037210 */ /* 0x001fe400017fe4ff */
[----:B------:R-:W-:Y:S01]  /*0780*/  MOV R2, R6 ;  /* 0x0000000600027202 */ /* 0x000fe20000000f00 */
[----:B------:R-:W-:Y:S01]  /*0790*/  FFMA.FTZ R8, R21, R22, R20 ;  /* 0x0000001615087223 */ /* 0x000fe20000010014 */
[----:B------:R-:W-:Y:S06]  /*07a0*/  @!P1 BRA `(.L_x_18) ;  /* 0xfffffff800809947 */ /* 0x000fec000383ffff */
.L_x_17:
[----:B------:R-:W-:-:S04]  /*07b0*/  IADD3 R4, PT, PT, R12, -R15, RZ ;  /* 0x8000000f0c047210 */ /* 0x000fc80007ffe0ff */
[----:B------:R-:W-:-:S13]  /*07c0*/  ISETP.GT.AND P1, PT, R4, 0x6, PT ;  /* 0x000000060400780c */ /* 0x000fda0003f24270 */
[----:B------:R-:W-:Y:S05]  /*07d0*/  @!P1 BRA `(.L_x_19) ;  /* 0x0000000000c89947 */ /* 0x000fea0003800000 */
        /* <DEDUP_REMOVED lines=8> */
[----:B------:R-:W-:-:S04]  /*0860*/  IMAD R5, R14, 0x3f6, R5 ;  /* 0x000003f60e057824 */ /* 0x000fc800078e0205 */
[----:B-1----:R-:W-:-:S05]  /*0870*/  IMAD.WIDE.U32 R4, R5, 0x4, R6 ;  /* 0x0000000405047825 */ /* 0x002fca00078e0006 */
[----:B------:R-:W2:Y:S04]  /*0880*/  LDG.E R27, desc[UR4][R4.64] ;  /* 0x00000004041b7981 */ /* 0x000ea8000c1e1900 */
[----:B------:R-:W3:Y:S04]  /*0890*/  LDG.E R25, desc[UR4][R4.64+0x2a4] ;  /* 0x0002a40404197981 */ /* 0x000ee8000c1e1900 */
[----:B------:R-:W4:Y:S04]  /*08a0*/  LDG.E R20, desc[UR4][R4.64+0x548] ;  /* 0x0005480404147981 */ /* 0x000f28000c1e1900 */
[----:B------:R-:W4:Y:S01]  /*08b0*/  LDG.E R17, desc[UR4][R4.64+0x7ec] ;  /* 0x0007ec0404117981 */ /* 0x000f22000c1e1900 */
[----:B------:R-:W0:Y:S03]  /*08c0*/  LDCU UR6, c[0x3][UR7+0x4] ;  /* 0x00c00080070677ac */ /* 0x000e260008000800 */
[----:B------:R-:W4:Y:S01]  /*08d0*/  LDG.E R22, desc[UR4][R4.64+0xd34] ;  /* 0x000d340404167981 */ /* 0x000f22000c1e1900 */
[----:B0-----:R-:W-:-:S05]  /*08e0*/  IADD3 R9, PT, PT, R16, UR6, RZ ;  /* 0x0000000610097c10 */ /* 0x001fca000fffe0ff */
[----:B------:R-:W-:Y:S02]  /*08f0*/  IMAD R21, R14, 0x3f6, R9 ;  /* 0x000003f60e157824 */ /* 0x000fe400078e0209 */
[----:B------:R-:W4:Y:S02]  /*0900*/  LDG.E R9, desc[UR4][R4.64+0xa90] ;  /* 0x000a900404097981 */ /* 0x000f24000c1e1900 */
[----:B------:R-:W-:Y:S02]  /*0910*/  IMAD.WIDE.U32 R6, R21, 0x4, R6 ;  /* 0x0000000415067825 */ /* 0x000fe400078e0006 */
[----:B------:R-:W4:Y:S04]  /*0920*/  LDG.E R21, desc[UR4][R2.64+0x18] ;  /* 0x0000180402157981 */ /* 0x000f28000c1e1900 */
[----:B------:R-:W4:Y:S04]  /*0930*/  LDG.E R4, desc[UR4][R2.64+0x2c] ;  /* 0x00002c0402047981 */ /* 0x000f28000c1e1900 */
[----:B------:R-:W4:Y:S01]  /*0940*/  LDG.E R5, desc[UR4][R6.64+0xa90] ;  /* 0x000a900406057981 */ /* 0x000f22000c1e1900 */
[----:B--2--5:R-:W-:-:S03]  /*0950*/  FFMA.FTZ R27, R27, R23, R8 ;  /* 0x000000171b1b7223 */ /* 0x024fc60000010008 */
[----:B------:R-:W2:Y:S04]  /*0960*/  LDG.E R23, desc[UR4][R2.64+0x1c] ;  /* 0x00001c0402177981 */ /* 0x000ea8000c1e1900 */
[----:B------:R-:W2:Y:S01]  /*0970*/  LDG.E R8, desc[UR4][R6.64] ;  /* 0x0000000406087981 */ /* 0x000ea2000c1e1900 */
[----:B---3--:R-:W-:-:S03]  /*0980*/  FFMA.FTZ R26, R24, R25, R27 ;  /* 0x00000019181a7223 */ /* 0x008fc6000001001b */
[----:B------:R-:W3:Y:S01]  /*0990*/  LDG.E R24, desc[UR4][R2.64+0x20] ;  /* 0x0000200402187981 */ /* 0x000ee2000c1e1900 */
[----:B----4-:R-:W-:-:S03]  /*09a0*/  FFMA.FTZ R27, R19, R20, R26 ;  /* 0x00000014131b7223 */ /* 0x010fc6000001001a */
[----:B------:R-:W3:Y:S01]  /*09b0*/  LDG.E R25, desc[UR4][R6.64+0x2a4] ;  /* 0x0002a40406197981 */ /* 0x000ee2000c1e1900 */
[----:B------:R-:W-:-:S03]  /*09c0*/  FFMA.FTZ R29, R18, R17, R27 ;  /* 0x00000011121d7223 */ /* 0x000fc6000001001b */
[----:B------:R-:W4:Y:S04]  /*09d0*/  LDG.E R19, desc[UR4][R2.64+0x24] ;  /* 0x0000240402137981 */ /* 0x000f28000c1e1900 */
[----:B------:R-:W4:Y:S04]  /*09e0*/  LDG.E R20, desc[UR4][R6.64+0x548] ;  /* 0x0005480406147981 */ /* 0x000f28000c1e1900 */
[----:B------:R-:W4:Y:S04]  /*09f0*/  LDG.E R17, desc[UR4][R2.64+0x28] ;  /* 0x0000280402117981 */ /* 0x000f28000c1e1900 */
[----:B------:R-:W4:Y:S04]  /*0a00*/  LDG.E R18, desc[UR4][R6.64+0x7ec] ;  /* 0x0007ec0406127981 */ /* 0x000f28000c1e1900 */
[----:B------:R-:W4:Y:S04]  /*0a10*/  LDG.E R26, desc[UR4][R6.64+0xd34] ;  /* 0x000d3404061a7981 */ /* 0x000f28000c1e1900 */
[----:B------:R0:W4:Y:S01]  /*0a20*/  LDG.E R27, desc[UR4][R2.64+0x30] ;  /* 0x00003004021b7981 */ /* 0x000122000c1e1900 */
[----:B------:R-:W-:-:S04]  /*0a30*/  FFMA.FTZ R10, R10, R9, R29 ;  /* 0x000000090a0a7223 */ /* 0x000fc8000001001d */
[----:B------:R-:W-:Y:S01]  /*0a40*/  FFMA.FTZ R21, R21, R22, R10 ;  /* 0x0000001615157223 */ /* 0x000fe2000001000a */
[----:B------:R-:W-:Y:S02]  /*0a50*/  PLOP3.LUT P0, PT, PT, PT, PT, 0x8, 0x80 ;  /* 0x000000000080781c */ /* 0x000fe40003f0e170 */
[----:B0-----:R-:W-:Y:S02]  /*0a60*/  IADD3 R2, P1, PT, R2, 0x30, RZ ;  /* 0x0000003002027810 */ /* 0x001fe40007f3e0ff */
[----:B------:R-:W-:Y:S02]  /*0a70*/  IADD3 R15, PT, PT, R15, 0xc, RZ ;  /* 0x0000000c0f0f7810 */ /* 0x000fe40007ffe0ff */
[----:B------:R-:W-:Y:S01]  /*0a80*/  IADD3.X R3, PT, PT, RZ, R3, RZ, P1, !PT ;  /* 0x00000003ff037210 */ /* 0x000fe20000ffe4ff */
[----:B------:R-:W-:Y:S01]  /*0a90*/  UIADD3 UR7, UPT, UPT, UR7, 0x8, URZ ;  /* 0x0000000807077890 */ /* 0x000fe2000fffe0ff */
[----:B--2---:R-:W-:-:S04]  /*0aa0*/  FFMA.FTZ R21, R8, R23, R21 ;  /* 0x0000001708157223 */ /* 0x004fc80000010015 */
[----:B---3--:R-:W-:-:S04]  /*0ab0*/  FFMA.FTZ R24, R24, R25, R21 ;  /* 0x0000001918187223 */ /* 0x008fc80000010015 */
[----:B----4-:R-:W-:-:S04]  /*0ac0*/  FFMA.FTZ R20, R19, R20, R24 ;  /* 0x0000001413147223 */ /* 0x010fc80000010018 */
[----:B------:R-:W-:-:S04]  /*0ad0*/  FFMA.FTZ R17, R17, R18, R20 ;  /* 0x0000001211117223 */ /* 0x000fc80000010014 */
[----:B------:R-:W-:-:S04]  /*0ae0*/  FFMA.FTZ R4, R4, R5, R17 ;  /* 0x0000000504047223 */ /* 0x000fc80000010011 */
[----:B------:R-:W-:-:S07]  /*0af0*/  FFMA.FTZ R8, R27, R26, R4 ;  /* 0x0000001a1b087223 */ /* 0x000fce0000010004 */
.L_x_19:
[----:B------:R-:W-:-:S13]  /*0b00*/  ISETP.NE.OR P0, PT, R15, R12, P0 ;  /* 0x0000000c0f00720c */ /* 0x000fda0000705670 */
[----:B------:R-:W-:Y:S05]  /*0b10*/  @!P0 BRA `(.L_x_20) ;  /* 0x00000000007c8947 */ /* 0x000fea0003800000 */
.L_x_16:
        /* <DEDUP_REMOVED lines=16> */
[----:B------:R0:W4:Y:S01]  /*0c20*/  LDG.E R24, desc[UR4][R4.64+0xd34] ;  /* 0x000d340404187981 */ /* 0x000122000c1e1900 */
[----:B------:R-:W-:-:S04]  /*0c30*/  IADD3 R15, PT, PT, R15, 0x6, RZ ;  /* 0x000000060f0f7810 */ /* 0x000fc80007ffe0ff */
[----:B------:R-:W-:Y:S01]  /*0c40*/  ISETP.NE.AND P0, PT, R15, R12, PT ;  /* 0x0000000c0f00720c */ /* 0x000fe20003f05270 */
[----:B------:R-:W-:Y:S01]  /*0c50*/  UIADD3 UR7, UPT, UPT, UR7, 0x4, URZ ;  /* 0x0000000407077890 */ /* 0x000fe2000fffe0ff */
[----:B--2--5:R-:W-:-:S04]  /*0c60*/  FFMA.FTZ R6, R7, R6, R8 ;  /* 0x0000000607067223 */ /* 0x024fc80000010008 */
[----:B---3--:R-:W-:-:S04]  /*0c70*/  FFMA.FTZ R6, R9, R10, R6 ;  /* 0x0000000a09067223 */ /* 0x008fc80000010006 */
[----:B----4-:R-:W-:Y:S01]  /*0c80*/  FFMA.FTZ R6, R17, R18, R6 ;  /* 0x0000001211067223 */ /* 0x010fe20000010006 */
[----:B------:R-:W-:-:S03]  /*0c90*/  IADD3 R7, P1, PT, R2, 0x18, RZ ;  /* 0x0000001802077810 */ /* 0x000fc60007f3e0ff */
[----:B------:R-:W-:Y:S01]  /*0ca0*/  FFMA.FTZ R6, R19, R20, R6 ;  /* 0x0000001413067223 */ /* 0x000fe20000010006 */
[----:B0-----:R-:W-:-:S03]  /*0cb0*/  IADD3.X R4, PT, PT, RZ, R3, RZ, P1, !PT ;  /* 0x00000003ff047210 */ /* 0x001fc60000ffe4ff */
[----:B------:R-:W-:Y:S01]  /*0cc0*/  FFMA.FTZ R6, R21, R22, R6 ;  /* 0x0000001615067223 */ /* 0x000fe20000010006 */
[----:B------:R-:W-:Y:S02]  /*0cd0*/  MOV R2, R7 ;  /* 0x0000000700027202 */ /* 0x000fe40000000f00 */
[----:B------:R-:W-:Y:S01]  /*0ce0*/  MOV R3, R4 ;  /* 0x0000000400037202 */ /* 0x000fe20000000f00 */
[----:B------:R-:W-:Y:S01]  /*0cf0*/  FFMA.FTZ R8, R23, R24, R6 ;  /* 0x0000001817087223 */ /* 0x000fe20000010006 */
[----:B------:R-:W-:Y:S06]  /*0d00*/  @P0 BRA `(.L_x_16) ;  /* 0xfffffffc00840947 */ /* 0x000fec000383ffff */
.L_x_20:
[----:B-----5:R-:W0:Y:S01]  /*0d10*/  F2F.F64.F32 R8, R8 ;  /* 0x0000000800087310 */ /* 0x020e220000201800 */
[----:B------:R-:W-:Y:S01]  /*0d20*/  UMOV UR6, 0x571f7693 ;  /* 0x571f769300067882 */ /* 0x000fe20000000000 */
[----:B------:R-:W-:Y:S01]  /*0d30*/  UMOV UR7, 0x3fe55555 ;  /* 0x3fe5555500077882 */ /* 0x000fe20000000000 */
[----:B------:R-:W-:Y:S01]  /*0d40*/  BSSY.RECONVERGENT B0, `(.L_x_21) ;  /* 0x000001f000007945 */ /* 0x000fe20003800200 */
        /* <DEDUP_REMOVED lines=21> */
.L_x_22:
        /* <DEDUP_REMOVED lines=9> */
.L_x_23:
[----:B------:R-:W-:Y:S05]  /*0f30*/  BSYNC.RECONVERGENT B0 ;  /* 0x0000000000007941 */ /* 0x000fea0003800200 */
.L_x_21:
[----:B------:R-:W0:Y:S01]  /*0f40*/  F2F.F64.F32 R2, R6 ;  /* 0x0000000600027310 */ /* 0x000e220000201800 */
[----:B------:R-:W1:Y:S01]  /*0f50*/  LDC.64 R4, c[0x0][0x390] ;  /* 0x0000e400ff047b82 */ /* 0x000e620000000a00 */
[----:B------:R-:W-:Y:S01]  /*0f60*/  UMOV UR6, 0x8ef34d6a ;  /* 0x8ef34d6a00067882 */ /* 0x000fe20000000000 */
[----:B------:R-:W-:Y:S01]  /*0f70*/  UMOV UR7, 0x3ffb7453 ;  /* 0x3ffb745300077882 */ /* 0x000fe20000000000 */
[----:B------:R-:W-:-:S04]  /*0f80*/  IMAD R0, R0, 0x5, R13 ;  /* 0x0000000500007824 */ /* 0x000fc800078e020d */
[----:B------:R-:W-:-:S04]  /*0f90*/  IMAD R11, R0, 0x5, R11 ;  /* 0x00000005000b7824 */ /* 0x000fc800078e020b */
[----:B------:R-:W-:Y:S01]  /*0fa0*/  IMAD R11, R14, 0x4e2, R11 ;  /* 0x000004e20e0b7824 */ /* 0x000fe200078e020b */
[----:B0-----:R-:W-:-:S10]  /*0fb0*/  DMUL R2, R2, UR6 ;  /* 0x0000000602027c28 */ /* 0x001fd40008000000 */
[----:B------:R-:W0:Y:S01]  /*0fc0*/  F2F.F32.F64 R3, R2 ;  /* 0x0000000200037310 */ /* 0x000e220000301000 */
[----:B-1----:R-:W-:-:S05]  /*0fd0*/  IMAD.WIDE.U32 R4, R11, 0x4, R4 ;  /* 0x000000040b047825 */ /* 0x002fca00078e0004 */
[----:B0-----:R-:W-:Y:S01]  /*0fe0*/  STG.E desc[UR4][R4.64], R3 ;  /* 0x0000000304007986 */ /* 0x001fe2000c101904 */
[----:B------:R-:W-:Y:S05]  /*0ff0*/  EXIT ;  /* 0x000000000000794d */ /* 0x000fea0003800000 */
.L_x_24:
        /* <DEDUP_REMOVED lines=16> */
.L_x_36:


//--------------------- .text._Z17executeFirstLayerPfS_S_ --------------------------
	.section	.text._Z17executeFirstLayerPfS_S_,"ax",@progbits
	.align	128
.text._Z17executeFirstLayerPfS_S_:
        .type           _Z17executeFirstLayerPfS_S_,@function
        .size           _Z17executeFirstLayerPfS_S_,(.L_x_37 - _Z17executeFirstLayerPfS_S_)
        .other          _Z17executeFirstLayerPfS_S_,@"STO_CUDA_ENTRY STV_DEFAULT"
_Z17executeFirstLayerPfS_S_:
[----:B------:R-:W-:Y:S01]  /*0000*/  LDC R1, c[0x0][0x37c] ;  /* 0x0000df00ff017b82 */ /* 0x000fe20000000800 */
[----:B------:R-:W0:Y:S07]  /*0010*/  S2R R0, SR_CTAID.X ;  /* 0x0000000000007919 */ /* 0x000e2e0000002500 */
[----:B------:R-:W1:Y:S01]  /*0020*/  LDC.64 R22, c[0x0][0x388] ;  /* 0x0000e200ff167b82 */ /* 0x000e620000000a00 */
[----:B------:R-:W2:Y:S01]  /*0030*/  LDCU.64 UR6, c[0x0][0x358] ;  /* 0x00006b00ff0677ac */ /* 0x000ea20008000a00 */
[----:B------:R-:W3:Y:S01]  /*0040*/  S2R R15, SR_TID.X ;  /* 0x00000000000f7919 */ /* 0x000ee20000002100 */
[----:B------:R-:W4:Y:S05]  /*0050*/  S2R R17, SR_TID.Y ;  /* 0x0000000000117919 */ /* 0x000f2a0000002200 */
[----:B------:R-:W3:Y:S01]  /*0060*/  LDC.64 R2, c[0x0][0x380] ;  /* 0x0000e000ff027b82 */ /* 0x000ee20000000a00 */
[----:B0-----:R-:W-:-:S05]  /*0070*/  LOP3.LUT R0, R0, 0xffff, RZ, 0xc0, !PT ;  /* 0x0000ffff00007812 */ /* 0x001fca00078ec0ff */
[----:B------:R-:W-:-:S04]  /*0080*/  IMAD R14, R0, 0x1a, RZ ;  /* 0x0000001a000e7824 */ /* 0x000fc800078e02ff */
[----:B-1----:R-:W-:-:S05]  /*0090*/  IMAD.WIDE R22, R14, 0x4, R22 ;  /* 0x000000040e167825 */ /* 0x002fca00078e0216 */
[----:B--2---:R0:W5:Y:S01]  /*00a0*/  LDG.E R20, desc[UR6][R22.64] ;  /* 0x0000000616147981 */ /* 0x004162000c1e1900 */
[C---:B------:R-:W-:Y:S01]  /*00b0*/  IADD3 R19, PT, PT, R14.reuse, 0x19, RZ ;  /* 0x000000190e137810 */ /* 0x040fe20007ffe0ff */
[----:B------:R-:W-:Y:S01]  /*00c0*/  UMOV UR4, URZ ;  /* 0x000000ff00047c82 */ /* 0x000fe20008000000 */
[----:B---3--:R-:W-:Y:S01]  /*00d0*/  LOP3.LUT R15, R15, 0xffff, RZ, 0xc0, !PT ;  /* 0x0000ffff0f0f7812 */ /* 0x008fe200078ec0ff */
[----:B------:R-:W1:Y:S01]  /*00e0*/  S2R R18, SR_CTAID.Y ;  /* 0x0000000000127919 */ /* 0x000e620000002600 */
[----:B------:R-:W-:Y:S02]  /*00f0*/  ISETP.GE.AND P0, PT, R14, R19, PT ;  /* 0x000000130e00720c */ /* 0x000fe40003f06270 */
[----:B----4-:R-:W-:Y:S02]  /*0100*/  LOP3.LUT R17, R17, 0xffff, RZ, 0xc0, !PT ;  /* 0x0000ffff11117812 */ /* 0x010fe400078ec0ff */
[----:B------:R-:W-:-:S05]  /*0110*/  SGXT R4, R15, 0x18 ;  /* 0x000000180f04781a */ /* 0x000fca0000000200 */
[----:B------:R-:W-:-:S05]  /*0120*/  IMAD R4, R17, 0x1d, R4 ;  /* 0x0000001d11047824 */ /* 0x000fca00078e0204 */
[----:B------:R-:W-:Y:S02]  /*0130*/  SHF.L.U32 R16, R4, 0x1, RZ ;  /* 0x0000000104107819 */ /* 0x000fe400000006ff */
[----:B-1----:R-:W-:Y:S01]  /*0140*/  LOP3.LUT R18, R18, 0xffff, RZ, 0xc0, !PT ;  /* 0x0000ffff12127812 */ /* 0x002fe200078ec0ff */
[----:B0-----:R-:W-:Y:S06]  /*0150*/  @P0 BRA `(.L_x_25) ;  /* 0x0000000400180947 */ /* 0x001fec0003800000 */
[----:B------:R-:W-:Y:S02]  /*0160*/  IADD3 R4, PT, PT, R19, -R14, RZ ;  /* 0x8000000e13047210 */ /* 0x000fe40007ffe0ff */
[----:B------:R-:W-:Y:S02]  /*0170*/  PLOP3.LUT P0, PT, PT, PT, PT, 0x80, 0x8 ;  /* 0x000000000008781c */ /* 0x000fe40003f0f070 */
[----:B------:R-:W-:-:S13]  /*0180*/  ISETP.GT.AND P1, PT, R4, 0x3, PT ;  /* 0x000000030400780c */ /* 0x000fda0003f24270 */
[----:B------:R-:W-:Y:S05]  /*0190*/  @!P1 BRA `(.L_x_26) ;  /* 0x00000000009c9947 */ /* 0x000fea0003800000 */
[----:B------:R-:W0:Y:S01]  /*01a0*/  LDC.64 R4, c[0x0][0x380] ;  /* 0x0000e000ff047b82 */ /* 0x000e220000000a00 */
[----:B------:R-:W-:Y:S02]  /*01b0*/  PLOP3.LUT P0, PT, PT, PT, PT, 0x8, 0x80 ;  /* 0x000000000080781c */ /* 0x000fe40003f0e170 */
[----:B------:R-:W-:-:S11]  /*01c0*/  IADD3 R21, PT, PT, R14, 0x16, RZ ;  /* 0x000000160e157810 */ /* 0x000fd60007ffe0ff */
.L_x_27:
[----:B------:R-:W1:Y:S01]  /*01d0*/  LDCU UR5, c[0x3][UR4] ;  /* 0x00c00000040577ac */ /* 0x000e620008000800 */
[----:B------:R-:W2:Y:S01]  /*01e0*/  LDCU UR8, c[0x3][UR4+0x4] ;  /* 0x00c00080040877ac */ /* 0x000ea20008000800 */
[----:B------:R-:W3:Y:S01]  /*01f0*/  LDCU UR9, c[0x3][UR4+0x8] ;  /* 0x00c00100040977ac */ /* 0x000ee20008000800 */
[----:B------:R-:W4:Y:S01]  /*0200*/  LDCU UR10, c[0x3][UR4+0xc] ;  /* 0x00c00180040a77ac */ /* 0x000f220008000800 */
[C---:B-1----:R-:W-:Y:S02]  /*0210*/  IADD3 R7, PT, PT, R16.reuse, UR5, RZ ;  /* 0x0000000510077c10 */ /* 0x042fe4000fffe0ff */
[----:B--2---:R-:W-:-:S03]  /*0220*/  IADD3 R9, PT, PT, R16, UR8, RZ ;  /* 0x0000000810097c10 */ /* 0x004fc6000fffe0ff */
[----:B------:R-:W-:Y:S01]  /*0230*/  IMAD R7, R18, 0x349, R7 ;  /* 0x0000034912077824 */ /* 0x000fe200078e0207 */
[----:B---3--:R-:W-:-:S03]  /*0240*/  IADD3 R11, PT, PT, R16, UR9, RZ ;  /* 0x00000009100b7c10 */ /* 0x008fc6000fffe0ff */
[----:B0-----:R-:W-:-:S04]  /*0250*/  IMAD.WIDE.U32 R6, R7, 0x4, R4 ;  /* 0x0000000407067825 */ /* 0x001fc800078e0004 */
[----:B------:R-:W-:Y:S01]  /*0260*/  IMAD R9, R18, 0x349, R9 ;  /* 0x0000034912097824 */ /* 0x000fe200078e0209 */
[----:B------:R0:W2:Y:S01]  /*0270*/  LDG.E R25, desc[UR6][R6.64] ;  /* 0x0000000606197981 */ /* 0x0000a2000c1e1900 */
[----:B----4-:R-:W-:Y:S02]  /*0280*/  VIADD R13, R16, UR10 ;  /* 0x0000000a100d7c36 */ /* 0x010fe40008000000 */
[C---:B------:R-:W-:Y:S02]  /*0290*/  IMAD R11, R18.reuse, 0x349, R11 ;  /* 0x00000349120b7824 */ /* 0x040fe400078e020b */
[----:B------:R-:W-:Y:S01]  /*02a0*/  IMAD.WIDE.U32 R8, R9, 0x4, R4 ;  /* 0x0000000409087825 */ /* 0x000fe200078e0004 */
[----:B0-----:R-:W-:Y:S02]  /*02b0*/  MOV R6, R22 ;  /* 0x0000001600067202 */ /* 0x001fe40000000f00 */
[----:B------:R-:W-:Y:S01]  /*02c0*/  MOV R7, R23 ;  /* 0x0000001700077202 */ /* 0x000fe20000000f00 */
[----:B------:R-:W-:-:S02]  /*02d0*/  IMAD R13, R18, 0x349, R13 ;  /* 0x00000349120d7824 */ /* 0x000fc400078e020d */
[----:B------:R-:W3:Y:S01]  /*02e0*/  LDG.E R9, desc[UR6][R8.64] ;  /* 0x0000000608097981 */ /* 0x000ee2000c1e1900 */
[----:B------:R-:W-:-:S03]  /*02f0*/  IMAD.WIDE.U32 R10, R11, 0x4, R4 ;  /* 0x000000040b0a7825 */ /* 0x000fc600078e0004 */
[----:B------:R-:W2:Y:S01]  /*0300*/  LDG.E R22, desc[UR6][R6.64+0x4] ;  /* 0x0000040606167981 */ /* 0x000ea2000c1e1900 */
[----:B------:R-:W-:-:S03]  /*0310*/  IMAD.WIDE.U32 R12, R13, 0x4, R4 ;  /* 0x000000040d0c7825 */ /* 0x000fc600078e0004 */
[----:B------:R-:W3:Y:S04]  /*0320*/  LDG.E R23, desc[UR6][R6.64+0x8] ;  /* 0x0000080606177981 */ /* 0x000ee8000c1e1900 */
[----:B------:R-:W4:Y:S04]  /*0330*/  LDG.E R10, desc[UR6][R10.64] ;  /* 0x000000060a0a7981 */ /* 0x000f28000c1e1900 */
[----:B------:R-:W4:Y:S04]  /*0340*/  LDG.E R24, desc[UR6][R6.64+0xc] ;  /* 0x00000c0606187981 */ /* 0x000f28000c1e1900 */
[----:B------:R-:W4:Y:S04]  /*0350*/  LDG.E R13, desc[UR6][R12.64] ;  /* 0x000000060c0d7981 */ /* 0x000f28000c1e1900 */
[----:B------:R-:W4:Y:S01]  /*0360*/  LDG.E R26, desc[UR6][R6.64+0x10] ;  /* 0x00001006061a7981 */ /* 0x000f22000c1e1900 */
[----:B------:R-:W-:-:S04]  /*0370*/  IADD3 R14, PT, PT, R14, 0x4, RZ ;  /* 0x000000040e0e7810 */ /* 0x000fc80007ffe0ff */
[----:B------:R-:W-:Y:S01]  /*0380*/  ISETP.GE.AND P1, PT, R14, R21, PT ;  /* 0x000000150e00720c */ /* 0x000fe20003f26270 */
[----:B------:R-:W-:Y:S01]  /*0390*/  UIADD3 UR4, UPT, UPT, UR4, 0x10, URZ ;  /* 0x0000001004047890 */ /* 0x000fe2000fffe0ff */
[----:B--2--5:R-:W-:-:S04]  /*03a0*/  FFMA.FTZ R22, R25, R22, R20 ;  /* 0x0000001619167223 */ /* 0x024fc80000010014 */
[----:B---3--:R-:W-:Y:S01]  /*03b0*/  FFMA.FTZ R23, R9, R23, R22 ;  /* 0x0000001709177223 */ /* 0x008fe20000010016 */
[----:B------:R-:W-:-:S03]  /*03c0*/  IADD3 R22, P2, PT, R6, 0x10, RZ ;  /* 0x0000001006167810 */ /* 0x000fc60007f5e0ff */
[----:B----4-:R-:W-:Y:S01]  /*03d0*/  FFMA.FTZ R24, R10, R24, R23 ;  /* 0x000000180a187223 */ /* 0x010fe20000010017 */
[----:B------:R-:W-:-:S03]  /*03e0*/  IADD3.X R23, PT, PT, RZ, R7, RZ, P2, !PT ;  /* 0x00000007ff177210 */ /* 0x000fc600017fe4ff */
[----:B------:R-:W-:Y:S01]  /*03f0*/  FFMA.FTZ R20, R13, R26, R24 ;  /* 0x0000001a0d147223 */ /* 0x000fe20000010018 */
[----:B------:R-:W-:Y:S06]  /*0400*/  @!P1 BRA `(.L_x_27) ;  /* 0xfffffffc00709947 */ /* 0x000fec000383ffff */
.L_x_26:
[----:B------:R-:W-:-:S04]  /*0410*/  IADD3 R4, PT, PT, R19, -R14, RZ ;  /* 0x8000000e13047210 */ /* 0x000fc80007ffe0ff */
[----:B------:R-:W-:-:S13]  /*0420*/  ISETP.GT.AND P1, PT, R4, 0x1, PT ;  /* 0x000000010400780c */ /* 0x000fda0003f24270 */
[----:B------:R-:W-:Y:S05]  /*0430*/  @!P1 BRA `(.L_x_28) ;  /* 0x0000000000589947 */ /* 0x000fea0003800000 */
[----:B------:R-:W0:Y:S01]  /*0440*/  LDCU UR5, c[0x3][UR4] ;  /* 0x00c00000040577ac */ /* 0x000e220008000800 */
[----:B------:R-:W1:Y:S01]  /*0450*/  LDC.64 R6, c[0x0][0x380] ;  /* 0x0000e000ff067b82 */ /* 0x000e620000000a00 */
[----:B------:R-:W-:Y:S01]  /*0460*/  MOV R4, R22 ;  /* 0x0000001600047202 */ /* 0x000fe20000000f00 */
[----:B------:R-:W2:Y:S01]  /*0470*/  LDCU UR8, c[0x3][UR4+0x4] ;  /* 0x00c00080040877ac */ /* 0x000ea20008000800 */
[C---:B0-----:R-:W-:Y:S01]  /*0480*/  VIADD R5, R16.reuse, UR5 ;  /* 0x0000000510057c36 */ /* 0x041fe20008000000 */
[----:B--2---:R-:W-:-:S03]  /*0490*/  IADD3 R11, PT, PT, R16, UR8, RZ ;  /* 0x00000008100b7c10 */ /* 0x004fc6000fffe0ff */
[----:B------:R-:W-:-:S04]  /*04a0*/  IMAD R5, R18, 0x349, R5 ;  /* 0x0000034912057824 */ /* 0x000fc800078e0205 */
[----:B-1----:R-:W-:Y:S01]  /*04b0*/  IMAD.WIDE.U32 R8, R5, 0x4, R6 ;  /* 0x0000000405087825 */ /* 0x002fe200078e0006 */
[----:B------:R-:W-:-:S03]  /*04c0*/  MOV R5, R23 ;  /* 0x0000001700057202 */ /* 0x000fc60000000f00 */
[----:B------:R-:W-:Y:S02]  /*04d0*/  IMAD R11, R18, 0x349, R11 ;  /* 0x00000349120b7824 */ /* 0x000fe400078e020b */
[----:B------:R-:W2:Y:S02]  /*04e0*/  LDG.E R10, desc[UR6][R4.64+0x4] ;  /* 0x00000406040a7981 */ /* 0x000ea4000c1e1900 */
[----:B------:R-:W-:Y:S02]  /*04f0*/  IMAD.WIDE.U32 R6, R11, 0x4, R6 ;  /* 0x000000040b067825 */ /* 0x000fe400078e0006 */
[----:B------:R-:W2:Y:S04]  /*0500*/  LDG.E R9, desc[UR6][R8.64] ;  /* 0x0000000608097981 */ /* 0x000ea8000c1e1900 */
[----:B------:R-:W3:Y:S04]  /*0510*/  LDG.E R11, desc[UR6][R4.64+0x8] ;  /* 0x00000806040b7981 */ /* 0x000ee8000c1e1900 */
[----:B------:R-:W3:Y:S01]  /*0520*/  LDG.E R7, desc[UR6][R6.64] ;  /* 0x0000000606077981 */ /* 0x000ee2000c1e1900 */
[----:B------:R-:W-:Y:S01]  /*0530*/  IADD3 R22, P1, PT, R22, 0x8, RZ ;  /* 0x0000000816167810 */ /* 0x000fe20007f3e0ff */
[----:B------:R-:W-:Y:S01]  /*0540*/  UIADD3 UR4, UPT, UPT, UR4, 0x8, URZ ;  /* 0x0000000804047890 */ /* 0x000fe2000fffe0ff */
[----:B------:R-:W-:-:S02]  /*0550*/  PLOP3.LUT P0, PT, PT, PT, PT, 0x8, 0x80 ;  /* 0x000000000080781c */ /* 0x000fc40003f0e170 */
[----:B------:R-:W-:Y:S02]  /*0560*/  IADD3 R14, PT, PT, R14, 0x2, RZ ;  /* 0x000000020e0e7810 */ /* 0x000fe40007ffe0ff */
[----:B------:R-:W-:Y:S01]  /*0570*/  IADD3.X R23, PT, PT, RZ, R23, RZ, P1, !PT ;  /* 0x00000017ff177210 */ /* 0x000fe20000ffe4ff */
[----:B--2--5:R-:W-:-:S04]  /*0580*/  FFMA.FTZ R10, R9, R10, R20 ;  /* 0x0000000a090a7223 */ /* 0x024fc80000010014 */
[----:B---3--:R-:W-:-:S07]  /*0590*/  FFMA.FTZ R20, R7, R11, R10 ;  /* 0x0000000b07147223 */ /* 0x008fce000001000a */
.L_x_28:
[----:B------:R-:W-:-:S13]  /*05a0*/  ISETP.NE.OR P0, PT, R14, R19, P0 ;  /* 0x000000130e00720c */ /* 0x000fda0000705670 */
[----:B------:R-:W-:Y:S05]  /*05b0*/  @!P0 BRA `(.L_x_29) ;  /* 0x00000000003c8947 */ /* 0x000fea0003800000 */
.L_x_25:
[----:B------:R-:W0:Y:S01]  /*05c0*/  LDCU UR5, c[0x3][UR4] ;  /* 0x00c00000040577ac */ /* 0x000e220008000800 */
[----:B------:R-:W-:Y:S01]  /*05d0*/  MOV R4, R22 ;  /* 0x0000001600047202 */ /* 0x000fe20000000f00 */
[----:B0-----:R-:W-:-:S04]  /*05e0*/  VIADD R5, R16, UR5 ;  /* 0x0000000510057c36 */ /* 0x001fc80008000000 */
[----:B------:R-:W-:-:S04]  /*05f0*/  IMAD R5, R18, 0x349, R5 ;  /* 0x0000034912057824 */ /* 0x000fc800078e0205 */
[----:B------:R-:W-:Y:S01]  /*0600*/  IMAD.WIDE.U32 R6, R5, 0x4, R2 ;  /* 0x0000000405067825 */ /* 0x000fe200078e0002 */
[----:B------:R-:W-:-:S05]  /*0610*/  MOV R5, R23 ;  /* 0x0000001700057202 */ /* 0x000fca0000000f00 */
[----:B------:R-:W2:Y:S04]  /*0620*/  LDG.E R4, desc[UR6][R4.64+0x4] ;  /* 0x0000040604047981 */ /* 0x000ea8000c1e1900 */
[----:B------:R-:W2:Y:S01]  /*0630*/  LDG.E R7, desc[UR6][R6.64] ;  /* 0x0000000606077981 */ /* 0x000ea2000c1e1900 */
[----:B------:R-:W-:Y:S01]  /*0640*/  IADD3 R14, PT, PT, R14, 0x1, RZ ;  /* 0x000000010e0e7810 */ /* 0x000fe20007ffe0ff */
[----:B------:R-:W-:Y:S01]  /*0650*/  UIADD3 UR4, UPT, UPT, UR4, 0x4, URZ ;  /* 0x0000000404047890 */ /* 0x000fe2000fffe0ff */
[----:B------:R-:W-:Y:S02]  /*0660*/  IADD3 R22, P1, PT, R22, 0x4, RZ ;  /* 0x0000000416167810 */ /* 0x000fe40007f3e0ff */
[----:B------:R-:W-:Y:S02]  /*0670*/  ISETP.NE.AND P0, PT, R14, R19, PT ;  /* 0x000000130e00720c */ /* 0x000fe40003f05270 */
[----:B------:R-:W-:Y:S01]  /*0680*/  IADD3.X R23, PT, PT, RZ, R23, RZ, P1, !PT ;  /* 0x00000017ff177210 */ /* 0x000fe20000ffe4ff */
[----:B--2--5:R-:W-:-:S10]  /*0690*/  FFMA.FTZ R20, R7, R4, R20 ;  /* 0x0000000407147223 */ /* 0x024fd40000010014 */
[----:B------:R-:W-:Y:S05]  /*06a0*/  @P0 BRA `(.L_x_25) ;  /* 0xfffffffc00c40947 */ /* 0x000fea000383ffff */
.L_x_29:
        /* <DEDUP_REMOVED lines=25> */
.L_x_31:
        /* <DEDUP_REMOVED lines=9> */
.L_x_32:
[----:B------:R-:W-:Y:S05]  /*08d0*/  BSYNC.RECONVERGENT B0 ;  /* 0x0000000000007941 */ /* 0x000fea0003800200 */
.L_x_30:
        /* <DEDUP_REMOVED lines=12> */
.L_x_33:
        /* <DEDUP_REMOVED lines=14> */
.L_x_37:


//--------------------- .nv.shared.reserved.0     --------------------------
	.section	.nv.shared.reserved.0,"aw",@nobits
	.weak		__nv_reservedSMEM_offset_0_alias
	.size		__nv_reservedSMEM_offset_0_alias, 0, 64
	.other		__nv_reservedSMEM_offset_0_alias,@"STO_CUDA_RESERVED_SHARED STV_DEFAULT"
__nv_reservedSMEM_offset_0_alias:
	.zero		0
	.zero		64


//--------------------- .nv.constant0._Z18executeFourthLayerPfS_S_ --------------------------
	.section	.nv.constant0._Z18executeFourthLayerPfS_S_,"a",@progbits
	.sectionflags	@""
	.align	4
.nv.constant0._Z18executeFourthLayerPfS_S_:
	.zero		920


//--------------------- .nv.constant0._Z17executeThirdLayerPfS_S_ --------------------------
	.section	.nv.constant0._Z17executeThirdLayerPfS_S_,"a",@progbits
	.sectionflags	@""
	.align	4
.nv.constant0._Z17executeThirdLayerPfS_S_:
	.zero		920


//--------------------- .nv.constant0._Z18executeSecondLayerPfS_S_ --------------------------
	.section	.nv.constant0._Z18executeSecondLayerPfS_S_,"a",@progbits
	.sectionflags	@""
	.align	4
.nv.constant0._Z18executeSecondLayerPfS_S_:
	.zero		920


//--------------------- .nv.constant0._Z17executeFirstLayerPfS_S_ --------------------------
	.section	.nv.constant0._Z17executeFirstLayerPfS_S_,"a",@progbits
	.sectionflags	@""
	.align	4
.nv.constant0._Z17executeFirstLayerPfS_S_:
	.zero		920


//--------------------- SYMBOLS --------------------------

	.type		.nv.reservedSmem.offset0,@object
	.size		.nv.reservedSmem.offset0,0x4
